	.target	sm_90a

	.elftype	@"ET_EXEC"


//--------------------- .note.nv.tkinfo           --------------------------
	.section	.note.nv.tkinfo,"",@"SHT_NOTE"
	.sectionflags	@"SHF_NOTE_NV_TKINFO"
	.tkinfo
        /*0018*/ 	.word	0x00000002
        /*0030*/ 	.string	""
        /*0030*/ 	.string	"ptxas"
        /*0030*/ 	.string	"Cuda compilation tools, release 13.0, V13.0.88"
        /*0030*/ 	.string	"Build cuda_13.0.r13.0/compiler.36424714_0"
        /*0030*/ 	.string	"-arch sm_90a -m 64 "



//--------------------- .note.nv.cuinfo           --------------------------
	.section	.note.nv.cuinfo,"",@"SHT_NOTE"
	.sectionflags	@"SHF_NOTE_NV_CUINFO"
        /*0018*/ 	.short	0x0002
        /*001a*/ 	.short	0x005a
        /*001c*/ 	.short	0x0082
	.zero		2


//--------------------- .nv.info                  --------------------------
	.section	.nv.info,"",@"SHT_CUDA_INFO"
	.align	4


	//----- nvinfo : EIATTR_REGCOUNT
	.align		4
        /*0000*/ 	.byte	0x04, 0x2f
        /*0002*/ 	.short	(.L_15 - .L_14)
	.align		4
.L_14:
        /*0004*/ 	.word	index@(_ZN7cutlass13device_kernelINS_4gemm6kernel13GemmUniversalIN4cute5tupleIJiiiiEEENS1_10collective13CollectiveMmaINS1_34MainloopSm90TmaGmmaWarpSpecializedILi4ENS5_IJNS4_1CILi2EEENSA_ILi4EEENSA_ILi1EEEEEENS1_35KernelTmaWarpSpecializedCooperativeEEENS5_IJNSA_ILi128EEENSA_ILi256EEESH_EEEaNS5_IJlSD_lEEEaSK_NS4_8TiledMMAINS4_8MMA_AtomIJNS4_4SM904GMMA27MMA_64x256x32_S32S8S8_SS_TNEEEENS4_6LayoutINS5_IJSB_SD_SD_EEENS5_IJSD_NSA_ILi0EEEST_EEEEENS5_IJNS4_10UnderscoreESW_SW_EEEEENS4_23SM90_TMA_LOAD_MULTICASTENS4_14ComposedLayoutINS4_7SwizzleILi3ELi4ELi3EEENS4_18smem_ptr_flag_bitsILi8EEENSR_INS5_IJNSA_ILi8EEESH_EEENS5_IJSH_SD_EEEEEEEvNS4_8identityESZ_S19_vS1A_EENS_8epilogue10collective6detail29Sm90TmaWarpSpecializedAdapterINS1D_15DefaultEpilogueIaSK_SK_NS1C_6thread17LinearCombinationIaLi1EiiLNS1H_9ScaleType4KindE0ELNS_15FloatRoundStyleE2EaEENS1_15EpilogueDefaultEEEEEvvEEEEvNT_6ParamsE)
        /*0008*/ 	.word	0x000000a8


	//----- nvinfo : EIATTR_FRAME_SIZE
	.align		4
.L_15:
        /*000c*/ 	.byte	0x04, 0x11
        /*000e*/ 	.short	(.L_17 - .L_16)
	.align		4
.L_16:
        /*0010*/ 	.word	index@(_ZN7cutlass13device_kernelINS_4gemm6kernel13GemmUniversalIN4cute5tupleIJiiiiEEENS1_10collective13CollectiveMmaINS1_34MainloopSm90TmaGmmaWarpSpecializedILi4ENS5_IJNS4_1CILi2EEENSA_ILi4EEENSA_ILi1EEEEEENS1_35KernelTmaWarpSpecializedCooperativeEEENS5_IJNSA_ILi128EEENSA_ILi256EEESH_EEEaNS5_IJlSD_lEEEaSK_NS4_8TiledMMAINS4_8MMA_AtomIJNS4_4SM904GMMA27MMA_64x256x32_S32S8S8_SS_TNEEEENS4_6LayoutINS5_IJSB_SD_SD_EEENS5_IJSD_NSA_ILi0EEEST_EEEEENS5_IJNS4_10UnderscoreESW_SW_EEEEENS4_23SM90_TMA_LOAD_MULTICASTENS4_14ComposedLayoutINS4_7SwizzleILi3ELi4ELi3EEENS4_18smem_ptr_flag_bitsILi8EEENSR_INS5_IJNSA_ILi8EEESH_EEENS5_IJSH_SD_EEEEEEEvNS4_8identityESZ_S19_vS1A_EENS_8epilogue10collective6detail29Sm90TmaWarpSpecializedAdapterINS1D_15DefaultEpilogueIaSK_SK_NS1C_6thread17LinearCombinationIaLi1EiiLNS1H_9ScaleType4KindE0ELNS_15FloatRoundStyleE2EaEENS1_15EpilogueDefaultEEEEEvvEEEEvNT_6ParamsE)
        /*0014*/ 	.word	0x00000000


	//----- nvinfo : EIATTR_MIN_STACK_SIZE
	.align		4
.L_17:
        /*0018*/ 	.byte	0x04, 0x12
        /*001a*/ 	.short	(.L_19 - .L_18)
	.align		4
.L_18:
        /*001c*/ 	.word	index@(_ZN7cutlass13device_kernelINS_4gemm6kernel13GemmUniversalIN4cute5tupleIJiiiiEEENS1_10collective13CollectiveMmaINS1_34MainloopSm90TmaGmmaWarpSpecializedILi4ENS5_IJNS4_1CILi2EEENSA_ILi4EEENSA_ILi1EEEEEENS1_35KernelTmaWarpSpecializedCooperativeEEENS5_IJNSA_ILi128EEENSA_ILi256EEESH_EEEaNS5_IJlSD_lEEEaSK_NS4_8TiledMMAINS4_8MMA_AtomIJNS4_4SM904GMMA27MMA_64x256x32_S32S8S8_SS_TNEEEENS4_6LayoutINS5_IJSB_SD_SD_EEENS5_IJSD_NSA_ILi0EEEST_EEEEENS5_IJNS4_10UnderscoreESW_SW_EEEEENS4_23SM90_TMA_LOAD_MULTICASTENS4_14ComposedLayoutINS4_7SwizzleILi3ELi4ELi3EEENS4_18smem_ptr_flag_bitsILi8EEENSR_INS5_IJNSA_ILi8EEESH_EEENS5_IJSH_SD_EEEEEEEvNS4_8identityESZ_S19_vS1A_EENS_8epilogue10collective6detail29Sm90TmaWarpSpecializedAdapterINS1D_15DefaultEpilogueIaSK_SK_NS1C_6thread17LinearCombinationIaLi1EiiLNS1H_9ScaleType4KindE0ELNS_15FloatRoundStyleE2EaEENS1_15EpilogueDefaultEEEEEvvEEEEvNT_6ParamsE)
        /*0020*/ 	.word	0x00000000
.L_19:


//--------------------- .nv.compat                --------------------------
	.section	.nv.compat,"",@"SHT_CUDA_COMPAT_INFO"
	.align	4
        /*0000*/ 	.byte	0x02, 0x09, 0x01, 0x00, 0x02, 0x02, 0x04, 0x00, 0x02, 0x05, 0x05, 0x00, 0x03, 0x07, 0x01, 0x01
        /*0010*/ 	.byte	0x02, 0x03, 0x01, 0x00, 0x02, 0x06, 0x01, 0x00, 0x04, 0x0b, 0x08, 0x00, 0x00, 0x00, 0x00, 0x00
        /*0020*/ 	.byte	0x00, 0x00, 0x00, 0x00


//--------------------- .nv.info._ZN7cutlass13device_kernelINS_4gemm6kernel13GemmUniversalIN4cute5tupleIJiiiiEEENS1_10collective13CollectiveMmaINS1_34MainloopSm90TmaGmmaWarpSpecializedILi4ENS5_IJNS4_1CILi2EEENSA_ILi4EEENSA_ILi1EEEEEENS1_35KernelTmaWarpSpecializedCooperativeEEENS5_IJNSA_ILi128EEENSA_ILi256EEESH_EEEaNS5_IJlSD_lEEEaSK_NS4_8TiledMMAINS4_8MMA_AtomIJNS4_4SM904GMMA27MMA_64x256x32_S32S8S8_SS_TNEEEENS4_6LayoutINS5_IJSB_SD_SD_EEENS5_IJSD_NSA_ILi0EEEST_EEEEENS5_IJNS4_10UnderscoreESW_SW_EEEEENS4_23SM90_TMA_LOAD_MULTICASTENS4_14ComposedLayoutINS4_7SwizzleILi3ELi4ELi3EEENS4_18smem_ptr_flag_bitsILi8EEENSR_INS5_IJNSA_ILi8EEESH_EEENS5_IJSH_SD_EEEEEEEvNS4_8identityESZ_S19_vS1A_EENS_8epilogue10collective6detail29Sm90TmaWarpSpecializedAdapterINS1D_15DefaultEpilogueIaSK_SK_NS1C_6thread17LinearCombinationIaLi1EiiLNS1H_9ScaleType4KindE0ELNS_15FloatRoundStyleE2EaEENS1_15EpilogueDefaultEEEEEvvEEEEvNT_6ParamsE --------------------------
	.section	.nv.info._ZN7cutlass13device_kernelINS_4gemm6kernel13GemmUniversalIN4cute5tupleIJiiiiEEENS1_10collective13CollectiveMmaINS1_34MainloopSm90TmaGmmaWarpSpecializedILi4ENS5_IJNS4_1CILi2EEENSA_ILi4EEENSA_ILi1EEEEEENS1_35KernelTmaWarpSpecializedCooperativeEEENS5_IJNSA_ILi128EEENSA_ILi256EEESH_EEEaNS5_IJlSD_lEEEaSK_NS4_8TiledMMAINS4_8MMA_AtomIJNS4_4SM904GMMA27MMA_64x256x32_S32S8S8_SS_TNEEEENS4_6LayoutINS5_IJSB_SD_SD_EEENS5_IJSD_NSA_ILi0EEEST_EEEEENS5_IJNS4_10UnderscoreESW_SW_EEEEENS4_23SM90_TMA_LOAD_MULTICASTENS4_14ComposedLayoutINS4_7SwizzleILi3ELi4ELi3EEENS4_18smem_ptr_flag_bitsILi8EEENSR_INS5_IJNSA_ILi8EEESH_EEENS5_IJSH_SD_EEEEEEEvNS4_8identityESZ_S19_vS1A_EENS_8epilogue10collective6detail29Sm90TmaWarpSpecializedAdapterINS1D_15DefaultEpilogueIaSK_SK_NS1C_6thread17LinearCombinationIaLi1EiiLNS1H_9ScaleType4KindE0ELNS_15FloatRoundStyleE2EaEENS1_15EpilogueDefaultEEEEEvvEEEEvNT_6ParamsE,"",@"SHT_CUDA_INFO"
	.sectionflags	@""
	.align	4


	//----- nvinfo : EIATTR_CUDA_API_VERSION
	.align		4
        /*0000*/ 	.byte	0x04, 0x37
        /*0002*/ 	.short	(.L_21 - .L_20)
.L_20:
        /*0004*/ 	.word	0x00000082


	//----- nvinfo : EIATTR_KPARAM_INFO
	.align		4
.L_21:
        /*0008*/ 	.byte	0x04, 0x17
        /*000a*/ 	.short	(.L_23 - .L_22)
.L_22:
        /*000c*/ 	.word	0x00000000
        /*0010*/ 	.short	0x0000
        /*0012*/ 	.short	0x0070
        /*0014*/ 	.byte	0x00, 0xf0, 0x01, 0x10


	//----- nvinfo : EIATTR_SPARSE_MMA_MASK
	.align		4
.L_23:
        /*0018*/ 	.byte	0x03, 0x50
        /*001a*/ 	.short	0x0000


	//----- nvinfo : EIATTR_MAXREG_COUNT
	.align		4
        /*001c*/ 	.byte	0x03, 0x1b
        /*001e*/ 	.short	0x00a8


	//----- nvinfo : EIATTR_NUM_BARRIERS
	.align		4
        /*0020*/ 	.byte	0x02, 0x4c
        /*0022*/ 	.byte	0x01
	.zero		1


	//----- nvinfo : EIATTR_EXTERNS
	.align		4
        /*0024*/ 	.byte	0x04, 0x0f
        /*0026*/ 	.short	(.L_25 - .L_24)


	//   ....[0]....
	.align		4
.L_24:
        /*0028*/ 	.word	index@(__assertfail)


	//----- nvinfo : EIATTR_MERCURY_ISA_VERSION
	.align		4
.L_25:
        /*002c*/ 	.byte	0x03, 0x5f
        /*002e*/ 	.short	0x0101


	//----- nvinfo : EIATTR_INT_WARP_WIDE_INSTR_OFFSETS
	.align		4
        /*0030*/ 	.byte	0x04, 0x31
        /*0032*/ 	.short	(.L_27 - .L_26)


	//   ....[0]....
.L_26:
        /*0034*/ 	.word	0x00000480


	//   ....[1]....
        /*0038*/ 	.word	0x000004b0


	//   ....[2]....
        /*003c*/ 	.word	0x00000670


	//   ....[3]....
        /*0040*/ 	.word	0x00001cd0


	//----- nvinfo : EIATTR_COOP_GROUP_MASK_REGIDS
	.align		4
.L_27:
        /*0044*/ 	.byte	0x04, 0x29
        /*0046*/ 	.short	(.L_29 - .L_28)


	//   ....[0]....
.L_28:
        /*0048*/ 	.word	0xffffffff


	//   ....[1]....
        /*004c*/ 	.word	0xffffffff


	//   ....[2]....
        /*0050*/ 	.word	0xffffffff


	//   ....[3]....
        /*0054*/ 	.word	0xffffffff


	//   ....[4]....
        /*0058*/ 	.word	0xffffffff


	//   ....[5]....
        /*005c*/ 	.word	0xffffffff


	//----- nvinfo : EIATTR_COOP_GROUP_INSTR_OFFSETS
	.align		4
.L_29:
        /*0060*/ 	.byte	0x04, 0x28
        /*0062*/ 	.short	(.L_31 - .L_30)


	//   ....[0]....
.L_30:
        /*0064*/ 	.word	0x00000060


	//   ....[1]....
        /*0068*/ 	.word	0x00000070


	//   ....[2]....
        /*006c*/ 	.word	0x00000130


	//   ....[3]....
        /*0070*/ 	.word	0x000002d0


	//   ....[4]....
        /*0074*/ 	.word	0x000007f0


	//   ....[5]....
        /*0078*/ 	.word	0x00001230


	//----- nvinfo : EIATTR_REG_RECONFIG
	.align		4
.L_31:
        /*007c*/ 	.byte	0x01, 0x54
	.zero		2


	//----- nvinfo : EIATTR_SYSCALL_OFFSETS
	.align		4
        /*0080*/ 	.byte	0x04, 0x46
        /*0082*/ 	.short	(.L_33 - .L_32)


	//   ....[0]....
.L_32:
        /*0084*/ 	.word	0x000013f0


	//----- nvinfo : EIATTR_MBARRIER_INSTR_OFFSETS
	.align		4
.L_33:
        /*0088*/ 	.byte	0x04, 0x39
        /*008a*/ 	.short	(.L_35 - .L_34)


	//   ....[0]....
.L_34:
        /*008c*/ 	.word	0x00000230
        /*0090*/ 	.word	0x000000ff
        /*0094*/ 	.word	0x00000000
        /*0098*/ 	.short	0x0100
        /*009a*/ 	.byte	0x08
	.zero		1


	//   ....[1]....
        /*009c*/ 	.word	0x00000240
        /*00a0*/ 	.word	0x000000ff
        /*00a4*/ 	.word	0x00000020
        /*00a8*/ 	.short	0x0100
        /*00aa*/ 	.byte	0x08
	.zero		1


	//   ....[2]....
        /*00ac*/ 	.word	0x00000250
        /*00b0*/ 	.word	0x000000ff
        /*00b4*/ 	.word	0x00000008
        /*00b8*/ 	.short	0x0100
        /*00ba*/ 	.byte	0x08
	.zero		1


	//   ....[3]....
        /*00bc*/ 	.word	0x00000260
        /*00c0*/ 	.word	0x000000ff
        /*00c4*/ 	.word	0x00000028
        /*00c8*/ 	.short	0x0100
        /*00ca*/ 	.byte	0x08
	.zero		1


	//   ....[4]....
        /*00cc*/ 	.word	0x00000270
        /*00d0*/ 	.word	0x000000ff
        /*00d4*/ 	.word	0x00000010
        /*00d8*/ 	.short	0x0100
        /*00da*/ 	.byte	0x08
	.zero		1


	//   ....[5]....
        /*00dc*/ 	.word	0x00000280
        /*00e0*/ 	.word	0x000000ff
        /*00e4*/ 	.word	0x00000030
        /*00e8*/ 	.short	0x0100
        /*00ea*/ 	.byte	0x08
	.zero		1


	//   ....[6]....
        /*00ec*/ 	.word	0x00000290
        /*00f0*/ 	.word	0x000000ff
        /*00f4*/ 	.word	0x00000018
        /*00f8*/ 	.short	0x0100
        /*00fa*/ 	.byte	0x08
	.zero		1


	//   ....[7]....
        /*00fc*/ 	.word	0x000002a0
        /*0100*/ 	.word	0x000000ff
        /*0104*/ 	.word	0x00000038
        /*0108*/ 	.short	0x0100
        /*010a*/ 	.byte	0x08
	.zero		1


	//   ....[8]....
        /*010c*/ 	.word	0x000006f0
        /*0110*/ 	.word	0x000000ff
        /*0114*/ 	.word	0x00000050
        /*0118*/ 	.short	0x0100
        /*011a*/ 	.byte	0x06
	.zero		1


	//   ....[9]....
        /*011c*/ 	.word	0x00000780
        /*0120*/ 	.word	0x000000ff
        /*0124*/ 	.word	0x00000058
        /*0128*/ 	.short	0x0100
        /*012a*/ 	.byte	0x06
	.zero		1


	//   ....[10]....
        /*012c*/ 	.word	0x000014c0
        /*0130*/ 	.word	0x00000003
        /*0134*/ 	.word	0x00000000
        /*0138*/ 	.short	0x010a
        /*013a*/ 	.byte	0x3f
	.zero		1


	//   ....[11]....
        /*013c*/ 	.word	0x00001500
        /*0140*/ 	.word	0x00000003
        /*0144*/ 	.word	0x00000000
        /*0148*/ 	.short	0x010a
        /*014a*/ 	.byte	0x3f
	.zero		1


	//   ....[12]....
        /*014c*/ 	.word	0x000018d0
        /*0150*/ 	.word	0x00000005
        /*0154*/ 	.word	0x00000000
        /*0158*/ 	.short	0x010a
        /*015a*/ 	.byte	0x3f
	.zero		1


	//   ....[13]....
        /*015c*/ 	.word	0x00001910
        /*0160*/ 	.word	0x00000005
        /*0164*/ 	.word	0x00000000
        /*0168*/ 	.short	0x010a
        /*016a*/ 	.byte	0x3f
	.zero		1


	//   ....[14]....
        /*016c*/ 	.word	0x00001b70
        /*0170*/ 	.word	0x00000005
        /*0174*/ 	.word	0x00000000
        /*0178*/ 	.short	0x0101
        /*017a*/ 	.byte	0x3f
	.zero		1


	//   ....[15]....
        /*017c*/ 	.word	0x00001d50
        /*0180*/ 	.word	0x00000003
        /*0184*/ 	.word	0x00000000
        /*0188*/ 	.short	0x0101
        /*018a*/ 	.byte	0x3f
	.zero		1


	//   ....[16]....
        /*018c*/ 	.word	0x00009360
        /*0190*/ 	.word	0x00000016
        /*0194*/ 	.word	0x00000020
        /*0198*/ 	.short	0x010a
        /*019a*/ 	.byte	0x3f
	.zero		1


	//   ....[17]....
        /*019c*/ 	.word	0x00009710
        /*01a0*/ 	.word	0x00000004
        /*01a4*/ 	.word	0x00000058
        /*01a8*/ 	.short	0x0101
        /*01aa*/ 	.byte	0x3f
	.zero		1


	//   ....[18]....
        /*01ac*/ 	.word	0x00009e20
        /*01b0*/ 	.word	0x00000005
        /*01b4*/ 	.word	0x00000000
        /*01b8*/ 	.short	0x010a
        /*01ba*/ 	.byte	0x3f
	.zero		1


	//   ....[19]....
        /*01bc*/ 	.word	0x00009ea0
        /*01c0*/ 	.word	0x00000007
        /*01c4*/ 	.word	0x00000000
        /*01c8*/ 	.short	0x010a
        /*01ca*/ 	.byte	0x3f
	.zero		1


	//   ....[20]....
        /*01cc*/ 	.word	0x00009f30
        /*01d0*/ 	.word	0x00000006
        /*01d4*/ 	.word	0x00000000
        /*01d8*/ 	.short	0x010a
        /*01da*/ 	.byte	0x3f
	.zero		1


	//   ....[21]....
        /*01dc*/ 	.word	0x00009fc0
        /*01e0*/ 	.word	0x00000003
        /*01e4*/ 	.word	0x00000000
        /*01e8*/ 	.short	0x010a
        /*01ea*/ 	.byte	0x3f
	.zero		1


	//   ....[22]....
        /*01ec*/ 	.word	0x0000a020
        /*01f0*/ 	.word	0x00000003
        /*01f4*/ 	.word	0x00000000
        /*01f8*/ 	.short	0x010a
        /*01fa*/ 	.byte	0x3f
	.zero		1


	//   ....[23]....
        /*01fc*/ 	.word	0x0000a070
        /*0200*/ 	.word	0x00000005
        /*0204*/ 	.word	0x00000000
        /*0208*/ 	.short	0x010a
        /*020a*/ 	.byte	0x3f
	.zero		1


	//   ....[24]....
        /*020c*/ 	.word	0x0000a140
        /*0210*/ 	.word	0x00000016
        /*0214*/ 	.word	0x00000020
        /*0218*/ 	.short	0x010a
        /*021a*/ 	.byte	0x3f
	.zero		1


	//   ....[25]....
        /*021c*/ 	.word	0x0000a210
        /*0220*/ 	.word	0x00000005
        /*0224*/ 	.word	0x00000000
        /*0228*/ 	.short	0x010a
        /*022a*/ 	.byte	0x3f
	.zero		1


	//   ....[26]....
        /*022c*/ 	.word	0x0000a260
        /*0230*/ 	.word	0x00000007
        /*0234*/ 	.word	0x00000000
        /*0238*/ 	.short	0x010a
        /*023a*/ 	.byte	0x3f
	.zero		1


	//   ....[27]....
        /*023c*/ 	.word	0x0000a2b0
        /*0240*/ 	.word	0x00000006
        /*0244*/ 	.word	0x00000000
        /*0248*/ 	.short	0x010a
        /*024a*/ 	.byte	0x3f
	.zero		1


	//----- nvinfo : EIATTR_NUM_MBARRIERS
	.align		4
.L_35:
        /*024c*/ 	.byte	0x03, 0x38
        /*024e*/ 	.short	0x000a


	//----- nvinfo : EIATTR_EXIT_INSTR_OFFSETS
	.align		4
        /*0250*/ 	.byte	0x04, 0x1c
        /*0252*/ 	.short	(.L_37 - .L_36)


	//   ....[0]....
.L_36:
        /*0254*/ 	.word	0x00000950


	//   ....[1]....
        /*0258*/ 	.word	0x00001170


	//   ....[2]....
        /*025c*/ 	.word	0x00008970


	//   ....[3]....
        /*0260*/ 	.word	0x00008ed0


	//   ....[4]....
        /*0264*/ 	.word	0x0000a010


	//----- nvinfo : EIATTR_MAX_THREADS
	.align		4
.L_37:
        /*0268*/ 	.byte	0x04, 0x05
        /*026a*/ 	.short	(.L_39 - .L_38)
.L_38:
        /*026c*/ 	.word	0x00000180
        /*0270*/ 	.word	0x00000001
        /*0274*/ 	.word	0x00000001


	//----- nvinfo : EIATTR_CRS_STACK_SIZE
	.align		4
.L_39:
        /*0278*/ 	.byte	0x04, 0x1e
        /*027a*/ 	.short	(.L_41 - .L_40)
.L_40:
        /*027c*/ 	.word	0x00000000


	//----- nvinfo : EIATTR_CBANK_PARAM_SIZE
	.align		4
.L_41:
        /*0280*/ 	.byte	0x03, 0x19
        /*0282*/ 	.short	0x0470


	//----- nvinfo : EIATTR_PARAM_CBANK
	.align		4
        /*0284*/ 	.byte	0x04, 0x0a
        /*0286*/ 	.short	(.L_43 - .L_42)
	.align		4
.L_42:
        /*0288*/ 	.word	index@(.nv.constant0._ZN7cutlass13device_kernelINS_4gemm6kernel13GemmUniversalIN4cute5tupleIJiiiiEEENS1_10collective13CollectiveMmaINS1_34MainloopSm90TmaGmmaWarpSpecializedILi4ENS5_IJNS4_1CILi2EEENSA_ILi4EEENSA_ILi1EEEEEENS1_35KernelTmaWarpSpecializedCooperativeEEENS5_IJNSA_ILi128EEENSA_ILi256EEESH_EEEaNS5_IJlSD_lEEEaSK_NS4_8TiledMMAINS4_8MMA_AtomIJNS4_4SM904GMMA27MMA_64x256x32_S32S8S8_SS_TNEEEENS4_6LayoutINS5_IJSB_SD_SD_EEENS5_IJSD_NSA_ILi0EEEST_EEEEENS5_IJNS4_10UnderscoreESW_SW_EEEEENS4_23SM90_TMA_LOAD_MULTICASTENS4_14ComposedLayoutINS4_7SwizzleILi3ELi4ELi3EEENS4_18smem_ptr_flag_bitsILi8EEENSR_INS5_IJNSA_ILi8EEESH_EEENS5_IJSH_SD_EEEEEEEvNS4_8identityESZ_S19_vS1A_EENS_8epilogue10collective6detail29Sm90TmaWarpSpecializedAdapterINS1D_15DefaultEpilogueIaSK_SK_NS1C_6thread17LinearCombinationIaLi1EiiLNS1H_9ScaleType4KindE0ELNS_15FloatRoundStyleE2EaEENS1_15EpilogueDefaultEEEEEvvEEEEvNT_6ParamsE)
        /*028c*/ 	.short	0x0210
        /*028e*/ 	.short	0x0470


	//----- nvinfo : EIATTR_SW_WAR
	.align		4
.L_43:
        /*0290*/ 	.byte	0x04, 0x36
        /*0292*/ 	.short	(.L_45 - .L_44)
.L_44:
        /*0294*/ 	.word	0x00000008
.L_45:


//--------------------- .nv.callgraph             --------------------------
	.section	.nv.callgraph,"",@"SHT_CUDA_CALLGRAPH"
	.align	4
	.sectionentsize	8
	.align		4
        /*0000*/ 	.word	0x00000000
	.align		4
        /*0004*/ 	.word	0xffffffff
	.align		4
        /*0008*/ 	.word	index@(_ZN7cutlass13device_kernelINS_4gemm6kernel13GemmUniversalIN4cute5tupleIJiiiiEEENS1_10collective13CollectiveMmaINS1_34MainloopSm90TmaGmmaWarpSpecializedILi4ENS5_IJNS4_1CILi2EEENSA_ILi4EEENSA_ILi1EEEEEENS1_35KernelTmaWarpSpecializedCooperativeEEENS5_IJNSA_ILi128EEENSA_ILi256EEESH_EEEaNS5_IJlSD_lEEEaSK_NS4_8TiledMMAINS4_8MMA_AtomIJNS4_4SM904GMMA27MMA_64x256x32_S32S8S8_SS_TNEEEENS4_6LayoutINS5_IJSB_SD_SD_EEENS5_IJSD_NSA_ILi0EEEST_EEEEENS5_IJNS4_10UnderscoreESW_SW_EEEEENS4_23SM90_TMA_LOAD_MULTICASTENS4_14ComposedLayoutINS4_7SwizzleILi3ELi4ELi3EEENS4_18smem_ptr_flag_bitsILi8EEENSR_INS5_IJNSA_ILi8EEESH_EEENS5_IJSH_SD_EEEEEEEvNS4_8identityESZ_S19_vS1A_EENS_8epilogue10collective6detail29Sm90TmaWarpSpecializedAdapterINS1D_15DefaultEpilogueIaSK_SK_NS1C_6thread17LinearCombinationIaLi1EiiLNS1H_9ScaleType4KindE0ELNS_15FloatRoundStyleE2EaEENS1_15EpilogueDefaultEEEEEvvEEEEvNT_6ParamsE)
	.align		4
        /*000c*/ 	.word	index@(__assertfail)
	.align		4
        /*0010*/ 	.word	0x00000000
	.align		4
        /*0014*/ 	.word	0xfffffffe
	.align		4
        /*0018*/ 	.word	0x00000000
	.align		4
        /*001c*/ 	.word	0xfffffffd
	.align		4
        /*0020*/ 	.word	0x00000000
	.align		4
        /*0024*/ 	.word	0xfffffffc


//--------------------- .nv.constant4             --------------------------
	.section	.nv.constant4,"a",@progbits
	.align	8
	.align		8
.nv.constant4:
        /*0000*/ 	.dword	__assertfail
	.align		8
        /*0008*/ 	.dword	__unnamed_1
	.align		8
        /*0010*/ 	.dword	_ZN40_INTERNAL_257cca55_4_k_cu_25cfd06e_182274cuda3std3__45__cpo5beginE
	.align		8
        /*0018*/ 	.dword	_ZN40_INTERNAL_257cca55_4_k_cu_25cfd06e_182274cuda3std3__45__cpo3endE
	.align		8
        /*0020*/ 	.dword	_ZN40_INTERNAL_257cca55_4_k_cu_25cfd06e_182274cuda3std3__45__cpo6cbeginE
	.align		8
        /*0028*/ 	.dword	_ZN40_INTERNAL_257cca55_4_k_cu_25cfd06e_182274cuda3std3__45__cpo4cendE
	.align		8
        /*0030*/ 	.dword	_ZN40_INTERNAL_257cca55_4_k_cu_25cfd06e_182274cuda3std3__442_GLOBAL__N__257cca55_4_k_cu_25cfd06e_182276ignoreE
	.align		8
        /*0038*/ 	.dword	_ZN40_INTERNAL_257cca55_4_k_cu_25cfd06e_182274cuda3std3__419piecewise_constructE
	.align		8
        /*0040*/ 	.dword	_ZN40_INTERNAL_257cca55_4_k_cu_25cfd06e_182274cuda3std3__48in_placeE
	.align		8
        /*0048*/ 	.dword	_ZN40_INTERNAL_257cca55_4_k_cu_25cfd06e_182274cuda3std6ranges3__45__cpo4swapE
	.align		8
        /*0050*/ 	.dword	_ZN40_INTERNAL_257cca55_4_k_cu_25cfd06e_182274cuda3std6ranges3__45__cpo9iter_moveE
	.align		8
        /*0058*/ 	.dword	_ZN40_INTERNAL_257cca55_4_k_cu_25cfd06e_182274cute7productE
	.align		8
        /*0060*/ 	.dword	_ZN40_INTERNAL_257cca55_4_k_cu_25cfd06e_182274cute1_E
	.align		8
        /*0068*/ 	.dword	$str$22
	.align		8
        /*0070*/ 	.dword	$str$23


//--------------------- .text._ZN7cutlass13device_kernelINS_4gemm6kernel13GemmUniversalIN4cute5tupleIJiiiiEEENS1_10collective13CollectiveMmaINS1_34MainloopSm90TmaGmmaWarpSpecializedILi4ENS5_IJNS4_1CILi2EEENSA_ILi4EEENSA_ILi1EEEEEENS1_35KernelTmaWarpSpecializedCooperativeEEENS5_IJNSA_ILi128EEENSA_ILi256EEESH_EEEaNS5_IJlSD_lEEEaSK_NS4_8TiledMMAINS4_8MMA_AtomIJNS4_4SM904GMMA27MMA_64x256x32_S32S8S8_SS_TNEEEENS4_6LayoutINS5_IJSB_SD_SD_EEENS5_IJSD_NSA_ILi0EEEST_EEEEENS5_IJNS4_10UnderscoreESW_SW_EEEEENS4_23SM90_TMA_LOAD_MULTICASTENS4_14ComposedLayoutINS4_7SwizzleILi3ELi4ELi3EEENS4_18smem_ptr_flag_bitsILi8EEENSR_INS5_IJNSA_ILi8EEESH_EEENS5_IJSH_SD_EEEEEEEvNS4_8identityESZ_S19_vS1A_EENS_8epilogue10collective6detail29Sm90TmaWarpSpecializedAdapterINS1D_15DefaultEpilogueIaSK_SK_NS1C_6thread17LinearCombinationIaLi1EiiLNS1H_9ScaleType4KindE0ELNS_15FloatRoundStyleE2EaEENS1_15EpilogueDefaultEEEEEvvEEEEvNT_6ParamsE --------------------------
	.section	.text._ZN7cutlass13device_kernelINS_4gemm6kernel13GemmUniversalIN4cute5tupleIJiiiiEEENS1_10collective13CollectiveMmaINS1_34MainloopSm90TmaGmmaWarpSpecializedILi4ENS5_IJNS4_1CILi2EEENSA_ILi4EEENSA_ILi1EEEEEENS1_35KernelTmaWarpSpecializedCooperativeEEENS5_IJNSA_ILi128EEENSA_ILi256EEESH_EEEaNS5_IJlSD_lEEEaSK_NS4_8TiledMMAINS4_8MMA_AtomIJNS4_4SM904GMMA27MMA_64x256x32_S32S8S8_SS_TNEEEENS4_6LayoutINS5_IJSB_SD_SD_EEENS5_IJSD_NSA_ILi0EEEST_EEEEENS5_IJNS4_10UnderscoreESW_SW_EEEEENS4_23SM90_TMA_LOAD_MULTICASTENS4_14ComposedLayoutINS4_7SwizzleILi3ELi4ELi3EEENS4_18smem_ptr_flag_bitsILi8EEENSR_INS5_IJNSA_ILi8EEESH_EEENS5_IJSH_SD_EEEEEEEvNS4_8identityESZ_S19_vS1A_EENS_8epilogue10collective6detail29Sm90TmaWarpSpecializedAdapterINS1D_15DefaultEpilogueIaSK_SK_NS1C_6thread17LinearCombinationIaLi1EiiLNS1H_9ScaleType4KindE0ELNS_15FloatRoundStyleE2EaEENS1_15EpilogueDefaultEEEEEvvEEEEvNT_6ParamsE,"ax",@progbits
	.align	128
.text._ZN7cutlass13device_kernelINS_4gemm6kernel13GemmUniversalIN4cute5tupleIJiiiiEEENS1_10collective13CollectiveMmaINS1_34MainloopSm90TmaGmmaWarpSpecializedILi4ENS5_IJNS4_1CILi2EEENSA_ILi4EEENSA_ILi1EEEEEENS1_35KernelTmaWarpSpecializedCooperativeEEENS5_IJNSA_ILi128EEENSA_ILi256EEESH_EEEaNS5_IJlSD_lEEEaSK_NS4_8TiledMMAINS4_8MMA_AtomIJNS4_4SM904GMMA27MMA_64x256x32_S32S8S8_SS_TNEEEENS4_6LayoutINS5_IJSB_SD_SD_EEENS5_IJSD_NSA_ILi0EEEST_EEEEENS5_IJNS4_10UnderscoreESW_SW_EEEEENS4_23SM90_TMA_LOAD_MULTICASTENS4_14ComposedLayoutINS4_7SwizzleILi3ELi4ELi3EEENS4_18smem_ptr_flag_bitsILi8EEENSR_INS5_IJNSA_ILi8EEESH_EEENS5_IJSH_SD_EEEEEEEvNS4_8identityESZ_S19_vS1A_EENS_8epilogue10collective6detail29Sm90TmaWarpSpecializedAdapterINS1D_15DefaultEpilogueIaSK_SK_NS1C_6thread17LinearCombinationIaLi1EiiLNS1H_9ScaleType4KindE0ELNS_15FloatRoundStyleE2EaEENS1_15EpilogueDefaultEEEEEvvEEEEvNT_6ParamsE:
        .type           _ZN7cutlass13device_kernelINS_4gemm6kernel13GemmUniversalIN4cute5tupleIJiiiiEEENS1_10collective13CollectiveMmaINS1_34MainloopSm90TmaGmmaWarpSpecializedILi4ENS5_IJNS4_1CILi2EEENSA_ILi4EEENSA_ILi1EEEEEENS1_35KernelTmaWarpSpecializedCooperativeEEENS5_IJNSA_ILi128EEENSA_ILi256EEESH_EEEaNS5_IJlSD_lEEEaSK_NS4_8TiledMMAINS4_8MMA_AtomIJNS4_4SM904GMMA27MMA_64x256x32_S32S8S8_SS_TNEEEENS4_6LayoutINS5_IJSB_SD_SD_EEENS5_IJSD_NSA_ILi0EEEST_EEEEENS5_IJNS4_10UnderscoreESW_SW_EEEEENS4_23SM90_TMA_LOAD_MULTICASTENS4_14ComposedLayoutINS4_7SwizzleILi3ELi4ELi3EEENS4_18smem_ptr_flag_bitsILi8EEENSR_INS5_IJNSA_ILi8EEESH_EEENS5_IJSH_SD_EEEEEEEvNS4_8identityESZ_S19_vS1A_EENS_8epilogue10collective6detail29Sm90TmaWarpSpecializedAdapterINS1D_15DefaultEpilogueIaSK_SK_NS1C_6thread17LinearCombinationIaLi1EiiLNS1H_9ScaleType4KindE0ELNS_15FloatRoundStyleE2EaEENS1_15EpilogueDefaultEEEEEvvEEEEvNT_6ParamsE,@function
        .size           _ZN7cutlass13device_kernelINS_4gemm6kernel13GemmUniversalIN4cute5tupleIJiiiiEEENS1_10collective13CollectiveMmaINS1_34MainloopSm90TmaGmmaWarpSpecializedILi4ENS5_IJNS4_1CILi2EEENSA_ILi4EEENSA_ILi1EEEEEENS1_35KernelTmaWarpSpecializedCooperativeEEENS5_IJNSA_ILi128EEENSA_ILi256EEESH_EEEaNS5_IJlSD_lEEEaSK_NS4_8TiledMMAINS4_8MMA_AtomIJNS4_4SM904GMMA27MMA_64x256x32_S32S8S8_SS_TNEEEENS4_6LayoutINS5_IJSB_SD_SD_EEENS5_IJSD_NSA_ILi0EEEST_EEEEENS5_IJNS4_10UnderscoreESW_SW_EEEEENS4_23SM90_TMA_LOAD_MULTICASTENS4_14ComposedLayoutINS4_7SwizzleILi3ELi4ELi3EEENS4_18smem_ptr_flag_bitsILi8EEENSR_INS5_IJNSA_ILi8EEESH_EEENS5_IJSH_SD_EEEEEEEvNS4_8identityESZ_S19_vS1A_EENS_8epilogue10collective6detail29Sm90TmaWarpSpecializedAdapterINS1D_15DefaultEpilogueIaSK_SK_NS1C_6thread17LinearCombinationIaLi1EiiLNS1H_9ScaleType4KindE0ELNS_15FloatRoundStyleE2EaEENS1_15EpilogueDefaultEEEEEvvEEEEvNT_6ParamsE,(.L_x_329 - _ZN7cutlass13device_kernelINS_4gemm6kernel13GemmUniversalIN4cute5tupleIJiiiiEEENS1_10collective13CollectiveMmaINS1_34MainloopSm90TmaGmmaWarpSpecializedILi4ENS5_IJNS4_1CILi2EEENSA_ILi4EEENSA_ILi1EEEEEENS1_35KernelTmaWarpSpecializedCooperativeEEENS5_IJNSA_ILi128EEENSA_ILi256EEESH_EEEaNS5_IJlSD_lEEEaSK_NS4_8TiledMMAINS4_8MMA_AtomIJNS4_4SM904GMMA27MMA_64x256x32_S32S8S8_SS_TNEEEENS4_6LayoutINS5_IJSB_SD_SD_EEENS5_IJSD_NSA_ILi0EEEST_EEEEENS5_IJNS4_10UnderscoreESW_SW_EEEEENS4_23SM90_TMA_LOAD_MULTICASTENS4_14ComposedLayoutINS4_7SwizzleILi3ELi4ELi3EEENS4_18smem_ptr_flag_bitsILi8EEENSR_INS5_IJNSA_ILi8EEESH_EEENS5_IJSH_SD_EEEEEEEvNS4_8identityESZ_S19_vS1A_EENS_8epilogue10collective6detail29Sm90TmaWarpSpecializedAdapterINS1D_15DefaultEpilogueIaSK_SK_NS1C_6thread17LinearCombinationIaLi1EiiLNS1H_9ScaleType4KindE0ELNS_15FloatRoundStyleE2EaEENS1_15EpilogueDefaultEEEEEvvEEEEvNT_6ParamsE)
        .other          _ZN7cutlass13device_kernelINS_4gemm6kernel13GemmUniversalIN4cute5tupleIJiiiiEEENS1_10collective13CollectiveMmaINS1_34MainloopSm90TmaGmmaWarpSpecializedILi4ENS5_IJNS4_1CILi2EEENSA_ILi4EEENSA_ILi1EEEEEENS1_35KernelTmaWarpSpecializedCooperativeEEENS5_IJNSA_ILi128EEENSA_ILi256EEESH_EEEaNS5_IJlSD_lEEEaSK_NS4_8TiledMMAINS4_8MMA_AtomIJNS4_4SM904GMMA27MMA_64x256x32_S32S8S8_SS_TNEEEENS4_6LayoutINS5_IJSB_SD_SD_EEENS5_IJSD_NSA_ILi0EEEST_EEEEENS5_IJNS4_10UnderscoreESW_SW_EEEEENS4_23SM90_TMA_LOAD_MULTICASTENS4_14ComposedLayoutINS4_7SwizzleILi3ELi4ELi3EEENS4_18smem_ptr_flag_bitsILi8EEENSR_INS5_IJNSA_ILi8EEESH_EEENS5_IJSH_SD_EEEEEEEvNS4_8identityESZ_S19_vS1A_EENS_8epilogue10collective6detail29Sm90TmaWarpSpecializedAdapterINS1D_15DefaultEpilogueIaSK_SK_NS1C_6thread17LinearCombinationIaLi1EiiLNS1H_9ScaleType4KindE0ELNS_15FloatRoundStyleE2EaEENS1_15EpilogueDefaultEEEEEvvEEEEvNT_6ParamsE,@"STO_CUDA_ENTRY STV_DEFAULT"
_ZN7cutlass13device_kernelINS_4gemm6kernel13GemmUniversalIN4cute5tupleIJiiiiEEENS1_10collective13CollectiveMmaINS1_34MainloopSm90TmaGmmaWarpSpecializedILi4ENS5_IJNS4_1CILi2EEENSA_ILi4EEENSA_ILi1EEEEEENS1_35KernelTmaWarpSpecializedCooperativeEEENS5_IJNSA_ILi128EEENSA_ILi256EEESH_EEEaNS5_IJlSD_lEEEaSK_NS4_8TiledMMAINS4_8MMA_AtomIJNS4_4SM904GMMA27MMA_64x256x32_S32S8S8_SS_TNEEEENS4_6LayoutINS5_IJSB_SD_SD_EEENS5_IJSD_NSA_ILi0EEEST_EEEEENS5_IJNS4_10UnderscoreESW_SW_EEEEENS4_23SM90_TMA_LOAD_MULTICASTENS4_14ComposedLayoutINS4_7SwizzleILi3ELi4ELi3EEENS4_18smem_ptr_flag_bitsILi8EEENSR_INS5_IJNSA_ILi8EEESH_EEENS5_IJSH_SD_EEEEEEEvNS4_8identityESZ_S19_vS1A_EENS_8epilogue10collective6detail29Sm90TmaWarpSpecializedAdapterINS1D_15DefaultEpilogueIaSK_SK_NS1C_6thread17LinearCombinationIaLi1EiiLNS1H_9ScaleType4KindE0ELNS_15FloatRoundStyleE2EaEENS1_15EpilogueDefaultEEEEEvvEEEEvNT_6ParamsE:
[----:B------:R-:W0:Y:S01]  /*0000*/  LDC R1, c[0x0][0x28] ;  /* 0x00000a00ff017b82 */ /* 0x000e220000000800 */
[----:B------:R-:W1:Y:S01]  /*0010*/  S2R R18, SR_TID.X ;  /* 0x0000000000127919 */ /* 0x000e620000002100 */
[----:B------:R-:W-:Y:S01]  /*0020*/  ELECT P0, URZ, PT ;  /* 0x00000000003f782f */ /* 0x000fe20003800000 */
[----:B------:R-:W-:Y:S01]  /*0030*/  BSSY B0, `(.L_x_0) ;  /* 0x000000f000007945 */ /* 0x000fe20003800000 */
[--C-:B-1----:R-:W-:Y:S02]  /*0040*/  SHF.R.U32.HI R0, RZ, 0x5, R18.reuse ;  /* 0x00000005ff007819 */ /* 0x102fe40000011612 */
[----:B------:R-:W-:-:S03]  /*0050*/  SHF.R.U32.HI R3, RZ, 0x7, R18 ;  /* 0x00000007ff037819 */ /* 0x000fc60000011612 */
[----:B------:R-:W1:Y:S04]  /*0060*/  SHFL.IDX PT, R2, R0, RZ, 0x1f ;  /* 0x00001fff00027589 */ /* 0x000e6800000e0000 */
[----:B------:R2:W3:Y:S01]  /*0070*/  SHFL.IDX PT, R5, R3, RZ, 0x1f ;  /* 0x00001fff03057589 */ /* 0x0004e200000e0000 */
[----:B-1----:R-:W-:-:S13]  /*0080*/  ISETP.NE.OR P0, PT, R2, RZ, !P0 ;  /* 0x000000ff0200720c */ /* 0x002fda0004705670 */
[----:B0-23--:R-:W-:Y:S05]  /*0090*/  @P0 BRA `(.L_x_1) ;  /* 0x0000000000200947 */ /* 0x00dfea0003800000 */
[----:B------:R-:W-:Y:S02]  /*00a0*/  ULDC.64 UR4, c[0x0][0x198] ;  /* 0x0000660000047ab9 */ /* 0x000fe40000000a00 */
[----:B------:R-:W-:Y:S02]  /*00b0*/  UIADD3 UR6, UP0, UR4, 0xf0, URZ ;  /* 0x000000f004067890 */ /* 0x000fe4000ff1e03f */
[----:B------:R-:W-:Y:S02]  /*00c0*/  UIADD3 UR4, UP1, UR4, 0x1f0, URZ ;  /* 0x000001f004047890 */ /* 0x000fe4000ff3e03f */
[----:B------:R-:W-:Y:S02]  /*00d0*/  UIADD3.X UR7, URZ, UR5, URZ, UP0, !UPT ;  /* 0x000000053f077290 */ /* 0x000fe400087fe43f */
[----:B------:R-:W-:-:S07]  /*00e0*/  UIADD3.X UR5, URZ, UR5, URZ, UP1, !UPT ;  /* 0x000000053f057290 */ /* 0x000fce0008ffe43f */
[----:B------:R0:W-:Y:S02]  /*00f0*/  UTMACCTL.PF [UR6] ;  /* 0x00000000060079b9 */ /* 0x0001e40008040000 */
[----:B------:R0:W-:Y:S02]  /*0100*/  UTMACCTL.PF [UR4] ;  /* 0x00000000040079b9 */ /* 0x0001e40008040000 */
[----:B0-----:R-:W-:Y:S01]  /*0110*/  NOP ;  /* 0x0000000000007918 */ /* 0x001fe20000000000 */
.L_x_1:
[----:B------:R-:W-:Y:S05]  /*0120*/  BSYNC B0 ;  /* 0x0000000000007941 */ /* 0x000fea0003800000 */
.L_x_0:
[----:B------:R-:W0:Y:S02]  /*0130*/  SHFL.IDX PT, R3, R0, RZ, 0x1f ;  /* 0x00001fff00037589 */ /* 0x000e2400000e0000 */
[----:B0-----:R-:W-:-:S13]  /*0140*/  ISETP.NE.AND P0, PT, R3, RZ, PT ;  /* 0x000000ff0300720c */ /* 0x001fda0003f05270 */
[----:B------:R-:W-:Y:S05]  /*0150*/  @P0 BRA `(.L_x_2) ;  /* 0x0000000000580947 */ /* 0x000fea0003800000 */
[----:B------:R-:W0:Y:S01]  /*0160*/  S2UR UR8, SR_CgaCtaId ;  /* 0x00000000000879c3 */ /* 0x000e220000008800 */
[----:B------:R-:W-:Y:S01]  /*0170*/  UMOV UR4, 0x400 ;  /* 0x0000040000047882 */ /* 0x000fe20000000000 */
[----:B------:R-:W-:Y:S01]  /*0180*/  UMOV UR5, 0x1 ;  /* 0x0000000100057882 */ /* 0x000fe20000000000 */
[----:B------:R-:W-:Y:S01]  /*0190*/  UMOV UR6, 0xa ;  /* 0x0000000a00067882 */ /* 0x000fe20000000000 */
[----:B------:R-:W-:Y:S01]  /*01a0*/  ELECT P0, URZ, PT ;  /* 0x00000000003f782f */ /* 0x000fe20003800000 */
[----:B------:R-:W-:-:S04]  /*01b0*/  UIADD3 UR6, -UR6, 0x100000, URZ ;  /* 0x0010000006067890 */ /* 0x000fc8000fffe13f */
[----:B------:R-:W-:Y:S02]  /*01c0*/  USHF.L.U32 UR7, UR6, 0xb, URZ ;  /* 0x0000000b06077899 */ /* 0x000fe4000800063f */
[----:B------:R-:W-:Y:S02]  /*01d0*/  USHF.L.U32 UR6, UR6, 0x1, URZ ;  /* 0x0000000106067899 */ /* 0x000fe4000800063f */
[----:B0-----:R-:W-:Y:S02]  /*01e0*/  ULEA UR8, UR8, UR4, 0x18 ;  /* 0x0000000408087291 */ /* 0x001fe4000f8ec03f */
[----:B------:R-:W-:-:S04]  /*01f0*/  UIADD3 UR4, -UR5, 0x100000, URZ ;  /* 0x0010000005047890 */ /* 0x000fc8000fffe13f */
[----:B------:R-:W-:Y:S02]  /*0200*/  USHF.L.U32 UR5, UR4, 0xb, URZ ;  /* 0x0000000b04057899 */ /* 0x000fe4000800063f */
[----:B------:R-:W-:Y:S01]  /*0210*/  USHF.L.U32 UR4, UR4, 0x1, URZ ;  /* 0x0000000104047899 */ /* 0x000fe2000800063f */
[----:B------:R-:W0:Y:S11]  /*0220*/  FENCE.VIEW.ASYNC.S ;  /* 0x00000000000073c6 */ /* 0x000e360000000000 */
[----:B0-----:R0:W1:Y:S01]  /*0230*/  SYNCS.EXCH.64 URZ, [UR8], UR4 ;  /* 0x00000004083f75b2 */ /* 0x0010620008000100 */
[----:B------:R0:W2:Y:S01]  /*0240*/  SYNCS.EXCH.64 URZ, [UR8+0x20], UR6 ;  /* 0x00002006083f75b2 */ /* 0x0000a20008000100 */
[----:B------:R0:W3:Y:S01]  /*0250*/  SYNCS.EXCH.64 URZ, [UR8+0x8], UR4 ;  /* 0x00000804083f75b2 */ /* 0x0000e20008000100 */
[----:B------:R0:W4:Y:S01]  /*0260*/  SYNCS.EXCH.64 URZ, [UR8+0x28], UR6 ;  /* 0x00002806083f75b2 */ /* 0x0001220008000100 */
[----:B------:R0:W0:Y:S01]  /*0270*/  SYNCS.EXCH.64 URZ, [UR8+0x10], UR4 ;  /* 0x00001004083f75b2 */ /* 0x0000220008000100 */
[----:B------:R0:W0:Y:S01]  /*0280*/  SYNCS.EXCH.64 URZ, [UR8+0x30], UR6 ;  /* 0x00003006083f75b2 */ /* 0x0000220008000100 */
[----:B------:R0:W0:Y:S01]  /*0290*/  SYNCS.EXCH.64 URZ, [UR8+0x18], UR4 ;  /* 0x00001804083f75b2 */ /* 0x0000220008000100 */
[----:B------:R0:W0:Y:S01]  /*02a0*/  SYNCS.EXCH.64 URZ, [UR8+0x38], UR6 ;  /* 0x00003806083f75b2 */ /* 0x0000220008000100 */
[----:B------:R-:W-:Y:S01]  /*02b0*/  NOP ;  /* 0x0000000000007918 */ /* 0x000fe20000000000 */
.L_x_2:
[----:B------:R-:W-:Y:S01]  /*02c0*/  SHF.R.S32.HI R7, RZ, 0x1f, R18 ;  /* 0x0000001fff077819 */ /* 0x000fe20000011412 */
[----:B------:R-:W5:Y:S01]  /*02d0*/  SHFL.IDX PT, R0, R0, RZ, 0x1f ;  /* 0x00001fff00007589 */ /* 0x000f6200000e0000 */
[----:B0-----:R-:W0:Y:S01]  /*02e0*/  S2UR UR8, SR_CTAID.X ;  /* 0x00000000000879c3 */ /* 0x001e220000002500 */
[----:B------:R-:W-:Y:S02]  /*02f0*/  ELECT P0, URZ, PT ;  /* 0x00000000003f782f */ /* 0x000fe40003800000 */
[----:B------:R-:W-:Y:S01]  /*0300*/  LEA.HI R7, R7, R18, RZ, 0x7 ;  /* 0x0000001207077211 */ /* 0x000fe200078f38ff */
[----:B------:R-:W1:Y:S01]  /*0310*/  S2R R4, SR_CTAID.Y ;  /* 0x0000000000047919 */ /* 0x000e620000002600 */
[----:B------:R-:W-:Y:S01]  /*0320*/  SHF.R.S32.HI R8, RZ, 0x1f, R3 ;  /* 0x0000001fff087819 */ /* 0x000fe20000011403 */
[----:B------:R-:W-:Y:S01]  /*0330*/  ULDC UR4, c[0x0][0x150] ;  /* 0x0000540000047ab9 */ /* 0x000fe20000000800 */
[----:B------:R-:W-:Y:S01]  /*0340*/  LOP3.LUT R7, R7, 0xffffff80, RZ, 0xc0, !PT ;  /* 0xffffff8007077812 */ /* 0x000fe200078ec0ff */
[----:B------:R-:W-:Y:S01]  /*0350*/  NOP ;  /* 0x0000000000007918 */ /* 0x000fe20000000000 */
[----:B------:R-:W-:Y:S01]  /*0360*/  LEA.HI R8, R8, R3, RZ, 0x2 ;  /* 0x0000000308087211 */ /* 0x000fe200078f10ff */
[----:B------:R-:W2:Y:S01]  /*0370*/  LDC R10, c[0x0][0x144] ;  /* 0x00005100ff0a7b82 */ /* 0x000ea20000000800 */
[----:B------:R-:W-:Y:S01]  /*0380*/  NOP ;  /* 0x0000000000007918 */ /* 0x000fe20000000000 */
[----:B------:R-:W-:Y:S01]  /*0390*/  IMAD.IADD R6, R18, 0x1, -R7 ;  /* 0x0000000112067824 */ /* 0x000fe200078e0a07 */
[----:B------:R-:W-:Y:S01]  /*03a0*/  LOP3.LUT R8, R8, 0x3ffffffc, RZ, 0xc0, !PT ;  /* 0x3ffffffc08087812 */ /* 0x000fe200078ec0ff */
[----:B------:R-:W-:Y:S01]  /*03b0*/  IMAD.MOV.U32 R23, RZ, RZ, 0x1 ;  /* 0x00000001ff177424 */ /* 0x000fe200078e00ff */
[----:B------:R-:W-:-:S02]  /*03c0*/  ISETP.NE.AND P3, PT, R5, RZ, PT ;  /* 0x000000ff0500720c */ /* 0x000fc40003f65270 */
[----:B------:R-:W-:Y:S01]  /*03d0*/  SHF.R.S32.HI R7, RZ, 0x1f, R6 ;  /* 0x0000001fff077819 */ /* 0x000fe20000011406 */
[----:B------:R-:W-:Y:S01]  /*03e0*/  IMAD.IADD R8, R3, 0x1, -R8 ;  /* 0x0000000103087824 */ /* 0x000fe200078e0a08 */
[----:B------:R-:W3:Y:S02]  /*03f0*/  LDC R13, c[0x0][0x140] ;  /* 0x00005000ff0d7b82 */ /* 0x000ee40000000800 */
[----:B------:R-:W-:Y:S02]  /*0400*/  LEA.HI R7, R7, R6, RZ, 0x3 ;  /* 0x0000000607077211 */ /* 0x000fe400078f18ff */
[----:B-----5:R-:W-:Y:S02]  /*0410*/  ISETP.NE.OR P0, PT, R0, RZ, !P0 ;  /* 0x000000ff0000720c */ /* 0x020fe40004705670 */
[--C-:B------:R-:W-:Y:S02]  /*0420*/  SHF.R.S32.HI R0, RZ, 0x3, R7.reuse ;  /* 0x00000003ff007819 */ /* 0x100fe40000011407 */
[----:B------:R-:W-:-:S02]  /*0430*/  SHF.R.S32.HI R7, RZ, 0x1f, R7 ;  /* 0x0000001fff077819 */ /* 0x000fc40000011407 */
[----:B0-----:R-:W-:Y:S02]  /*0440*/  I2FP.F32.U32 R9, UR8 ;  /* 0x0000000800097c45 */ /* 0x001fe40008201000 */
[----:B------:R-:W-:-:S03]  /*0450*/  LEA.HI R7, R7, R0, RZ, 0x2 ;  /* 0x0000000007077211 */ /* 0x000fc600078f10ff */
[----:B------:R-:W-:Y:S01]  /*0460*/  FMUL R9, R9, UR4 ;  /* 0x0000000409097c20 */ /* 0x000fe20008400000 */
[----:B------:R-:W-:Y:S01]  /*0470*/  LOP3.LUT R7, R7, 0xfffffffc, RZ, 0xc0, !PT ;  /* 0xfffffffc07077812 */ /* 0x000fe200078ec0ff */
[----:B------:R-:W-:Y:S01]  /*0480*/  VOTEU.ALL UP0, P0 ;  /* 0x00000000003f7886 */ /* 0x000fe20000000000 */
[----:B-1----:R-:W-:Y:S01]  /*0490*/  I2FP.F32.U32 R3, R4 ;  /* 0x0000000400037245 */ /* 0x002fe20000201000 */
[----:B------:R-:W-:Y:S01]  /*04a0*/  ULDC UR4, c[0x0][0x154] ;  /* 0x0000550000047ab9 */ /* 0x000fe20000000800 */
[----:B------:R-:W-:Y:S01]  /*04b0*/  VOTEU.ALL UP1, P0 ;  /* 0x00000000003f7886 */ /* 0x000fe20000020000 */
[----:B------:R-:W0:Y:S01]  /*04c0*/  F2I.U32.TRUNC.NTZ R9, R9 ;  /* 0x0000000900097305 */ /* 0x000e22000020f000 */
[----:B------:R-:W-:Y:S01]  /*04d0*/  IMAD.IADD R7, R0, 0x1, -R7 ;  /* 0x0000000100077824 */ /* 0x000fe200078e0a07 */
[----:B------:R-:W1:Y:S01]  /*04e0*/  @!UP0 S2UR UR7, SR_CgaCtaId ;  /* 0x00000000000789c3 */ /* 0x000e620000008800 */
[----:B------:R-:W-:Y:S01]  /*04f0*/  FMUL R12, R3, UR4 ;  /* 0x00000004030c7c20 */ /* 0x000fe20008400000 */
[----:B------:R-:W-:Y:S01]  /*0500*/  UMOV UR4, 0x20 ;  /* 0x0000002000047882 */ /* 0x000fe20000000000 */
[----:B------:R-:W-:Y:S01]  /*0510*/  IMAD R8, R8, 0x4, R7 ;  /* 0x0000000408087824 */ /* 0x000fe200078e0207 */
[----:B------:R-:W-:Y:S01]  /*0520*/  @!UP0 UMOV UR6, 0x400 ;  /* 0x0000040000068882 */ /* 0x000fe20000000000 */
[----:B------:R-:W-:-:S04]  /*0530*/  @!UP0 UIADD3 UR4, -UR4, 0x100000, URZ ;  /* 0x0010000004048890 */ /* 0x000fc8000fffe13f */
[----:B------:R-:W-:Y:S02]  /*0540*/  @!UP0 USHF.L.U32 UR5, UR4, 0xb, URZ ;  /* 0x0000000b04058899 */ /* 0x000fe4000800063f */
[----:B------:R-:W-:Y:S01]  /*0550*/  @!UP0 USHF.L.U32 UR4, UR4, 0x1, URZ ;  /* 0x0000000104048899 */ /* 0x000fe2000800063f */
[----:B---3--:R-:W-:Y:S01]  /*0560*/  ISETP.EQ.U32.AND P2, PT, R13, 0x1, PT ;  /* 0x000000010d00780c */ /* 0x008fe20003f42070 */
[----:B------:R-:W3:Y:S01]  /*0570*/  F2I.U32.TRUNC.NTZ R12, R12 ;  /* 0x0000000c000c7305 */ /* 0x000ee2000020f000 */
[----:B------:R-:W-:Y:S01]  /*0580*/  LEA.HI R0, R8, R8, RZ, 0x1 ;  /* 0x0000000808007211 */ /* 0x000fe200078f08ff */
[----:B------:R-:W5:Y:S03]  /*0590*/  LDC R7, c[0x0][0x148] ;  /* 0x00005200ff077b82 */ /* 0x000f660000000800 */
[----:B------:R-:W-:Y:S01]  /*05a0*/  LOP3.LUT R11, R0, 0xfffffffe, RZ, 0xc0, !PT ;  /* 0xfffffffe000b7812 */ /* 0x000fe200078ec0ff */
[----:B0-----:R-:W-:Y:S01]  /*05b0*/  IMAD.MOV R15, RZ, RZ, -R9 ;  /* 0x000000ffff0f7224 */ /* 0x001fe200078e0a09 */
[----:B------:R-:W-:-:S03]  /*05c0*/  SHF.R.S32.HI R9, RZ, 0x1f, R2 ;  /* 0x0000001fff097819 */ /* 0x000fc60000011402 */
[----:B--2---:R-:W-:Y:S01]  /*05d0*/  IMAD R3, R10, R15, UR8 ;  /* 0x000000080a037e24 */ /* 0x004fe2000f8e020f */
[----:B------:R-:W-:Y:S01]  /*05e0*/  LEA.HI R9, R9, R2, RZ, 0x2 ;  /* 0x0000000209097211 */ /* 0x000fe200078f10ff */
[C---:B------:R-:W-:Y:S02]  /*05f0*/  IMAD.IADD R0, R8.reuse, 0x1, -R11 ;  /* 0x0000000108007824 */ /* 0x040fe400078e0a0b */
[----:B------:R-:W-:Y:S01]  /*0600*/  IMAD.SHL.U32 R11, R8, 0x4, RZ ;  /* 0x00000004080b7824 */ /* 0x000fe200078e00ff */
[----:B------:R-:W-:Y:S01]  /*0610*/  LOP3.LUT R9, R9, 0xfffffffc, RZ, 0xc0, !PT ;  /* 0xfffffffc09097812 */ /* 0x000fe200078ec0ff */
[----:B---3--:R-:W-:Y:S01]  /*0620*/  IMAD.MOV R21, RZ, RZ, -R12 ;  /* 0x000000ffff157224 */ /* 0x008fe200078e0a0c */
[----:B------:R-:W-:Y:S01]  /*0630*/  ISETP.NE.AND P4, PT, R0, R3, PT ;  /* 0x000000030000720c */ /* 0x000fe20003f85270 */
[----:B-1----:R-:W-:Y:S01]  /*0640*/  @!UP0 ULEA UR6, UR7, UR6, 0x18 ;  /* 0x0000000607068291 */ /* 0x002fe2000f8ec03f */
[----:B------:R-:W-:Y:S01]  /*0650*/  LOP3.LUT R152, R8, 0xc, R11, 0x78, !PT ;  /* 0x0000000c08987812 */ /* 0x000fe200078e780b */
[----:B------:R-:W-:Y:S01]  /*0660*/  IMAD.IADD R0, R2, 0x1, -R9 ;  /* 0x0000000102007824 */ /* 0x000fe200078e0a09 */
[----:B------:R-:W-:Y:S01]  /*0670*/  VOTEU.ALL UP0, P0 ;  /* 0x00000000003f7886 */ /* 0x000fe20000000000 */
[----:B------:R-:W-:Y:S01]  /*0680*/  LOP3.LUT P0, RZ, R6, 0x7, RZ, 0xc0, !PT ;  /* 0x0000000706ff7812 */ /* 0x000fe2000780c0ff */
[----:B------:R-:W-:-:S02]  /*0690*/  VIADD R6, R5, 0xffffffff ;  /* 0xffffffff05067836 */ /* 0x000fc40000000000 */
[----:B------:R-:W-:Y:S01]  /*06a0*/  ISETP.NE.AND P1, PT, R0, 0x3, PT ;  /* 0x000000030000780c */ /* 0x000fe20003f25270 */
[----:B-----5:R-:W-:Y:S01]  /*06b0*/  IMAD R9, R7, R21, R4 ;  /* 0x0000001507097224 */ /* 0x020fe200078e0204 */
[----:B------:R-:W-:Y:S02]  /*06c0*/  ISETP.LT.U32.AND P0, PT, R152, 0x8, !P0 ;  /* 0x000000089800780c */ /* 0x000fe40004701070 */
[----:B------:R-:W-:Y:S01]  /*06d0*/  ISETP.EQ.OR P1, PT, R0, RZ, !P1 ;  /* 0x000000ff0000720c */ /* 0x000fe20004f22670 */
[----:B------:R-:W0:Y:S02]  /*06e0*/  FENCE.VIEW.ASYNC.S ;  /* 0x00000000000073c6 */ /* 0x000e240000000000 */
[----:B0-----:R0:W1:Y:S01]  /*06f0*/  @!UP0 SYNCS.EXCH.64 URZ, [UR6+0x50], UR4 ;  /* 0x00005004063f85b2 */ /* 0x0010620008000100 */
[----:B------:R-:W-:Y:S02]  /*0700*/  @P4 LEA.HI R2, R152, R152, RZ, 0x1 ;  /* 0x0000009898024211 */ /* 0x000fe400078f08ff */
[----:B------:R-:W-:-:S02]  /*0710*/  ISETP.EQ.AND P1, PT, R5, RZ, P1 ;  /* 0x000000ff0500720c */ /* 0x000fc40000f22270 */
[----:B------:R-:W-:Y:S02]  /*0720*/  @P4 SHF.R.S32.HI R2, RZ, 0x1, R2 ;  /* 0x00000001ff024819 */ /* 0x000fe40000011402 */
[----:B------:R-:W-:Y:S02]  /*0730*/  ISETP.GE.U32.AND P6, PT, R6, 0x2, PT ;  /* 0x000000020600780c */ /* 0x000fe40003fc6070 */
[----:B------:R-:W-:Y:S02]  /*0740*/  @P4 ISETP.NE.AND P5, PT, R2, R9, PT ;  /* 0x000000090200420c */ /* 0x000fe40003fa5270 */
[----:B------:R-:W-:Y:S02]  /*0750*/  SEL R2, RZ, 0x1, !P0 ;  /* 0x00000001ff027807 */ /* 0x000fe40004000000 */
[----:B------:R-:W-:Y:S02]  /*0760*/  @P4 SEL R23, RZ, 0x1, P5 ;  /* 0x00000001ff174807 */ /* 0x000fe40002800000 */
[----:B------:R-:W-:Y:S01]  /*0770*/  SEL R19, RZ, 0x1, !P1 ;  /* 0x00000001ff137807 */ /* 0x000fe20004800000 */
[----:B------:R0:W2:Y:S01]  /*0780*/  @!UP1 SYNCS.EXCH.64 URZ, [UR6+0x58], UR4 ;  /* 0x00005804063f95b2 */ /* 0x0000a20008000100 */
[----:B------:R-:W-:Y:S01]  /*0790*/  LOP3.LUT R23, R23, R2, RZ, 0xc0, !PT ;  /* 0x0000000217177212 */ /* 0x000fe200078ec0ff */
[----:B------:R-:W-:Y:S01]  /*07a0*/  NOP ;  /* 0x0000000000007918 */ /* 0x000fe20000000000 */
[----:B------:R-:W-:Y:S01]  /*07b0*/  SEL R19, R19, 0x2, P6 ;  /* 0x0000000213137807 */ /* 0x000fe20003000000 */
[----:B------:R-:W-:Y:S06]  /*07c0*/  @!P2 BRA `(.L_x_3) ;  /* 0x000000000008a947 */ /* 0x000fec0003800000 */
[----:B-12-4-:R-:W-:Y:S01]  /*07d0*/  UCGABAR_ARV ;  /* 0x00000000000079c7 */ /* 0x016fe20008000000 */
[----:B------:R-:W-:Y:S05]  /*07e0*/  BRA `(.L_x_4) ;  /* 0x0000000000047947 */ /* 0x000fea0003800000 */
.L_x_3:
[----:B-12-4-:R-:W-:Y:S01]  /*07f0*/  NOP ;  /* 0x0000000000007918 */ /* 0x016fe20000000000 */
.L_x_4:
[----:B------:R-:W1:Y:S01]  /*0800*/  LDC R2, c[0x0][0x65c] ;  /* 0x00019700ff027b82 */ /* 0x000e620000000800 */
[----:B------:R-:W-:Y:S02]  /*0810*/  IMAD.U32 R8, RZ, RZ, UR8 ;  /* 0x00000008ff087e24 */ /* 0x000fe4000f8e00ff */
[----:B------:R-:W-:Y:S01]  /*0820*/  IMAD.MOV.U32 R9, RZ, RZ, RZ ;  /* 0x000000ffff097224 */ /* 0x000fe200078e00ff */
[----:B-1----:R-:W-:-:S04]  /*0830*/  ISETP.NE.AND P1, PT, R2, 0x1, PT ;  /* 0x000000010200780c */ /* 0x002fc80003f25270 */
[----:B------:R-:W-:-:S09]  /*0840*/  P2R R5, PR, RZ, 0x2 ;  /* 0x00000002ff057803 */ /* 0x000fd20000000000 */
[----:B------:R-:W1:Y:S01]  /*0850*/  @P1 LDC R17, c[0x0][0x10] ;  /* 0x00000400ff111b82 */ /* 0x000e620000000800 */
[----:B------:R-:W-:Y:S02]  /*0860*/  @P1 IMAD.MOV.U32 R5, RZ, RZ, RZ ;  /* 0x000000ffff051224 */ /* 0x000fe400078e00ff */
[----:B------:R-:W-:-:S05]  /*0870*/  @P1 IMAD.MOV.U32 R13, RZ, RZ, RZ ;  /* 0x000000ffff0d1224 */ /* 0x000fca00078e00ff */
[----:B------:R-:W2:Y:S01]  /*0880*/  @!P1 LDC R11, c[0x0][0xc] ;  /* 0x00000300ff0b9b82 */ /* 0x000ea20000000800 */
[----:B-1----:R-:W-:-:S04]  /*0890*/  @P1 IMAD.WIDE.U32 R16, R17, UR8, R4 ;  /* 0x0000000811101c25 */ /* 0x002fc8000f8e0004 */
[----:B------:R-:W-:Y:S02]  /*08a0*/  @P1 IMAD.IADD R17, R17, 0x1, R13 ;  /* 0x0000000111111824 */ /* 0x000fe400078e020d */
[----:B--2---:R-:W-:-:S04]  /*08b0*/  @!P1 IMAD.WIDE.U32 R8, R4, R11, R8 ;  /* 0x0000000b04089225 */ /* 0x004fc800078e0008 */
[----:B------:R-:W-:Y:S02]  /*08c0*/  @!P1 IMAD.MOV.U32 R16, RZ, RZ, R8 ;  /* 0x000000ffff109224 */ /* 0x000fe400078e0008 */
[----:B------:R-:W-:Y:S01]  /*08d0*/  @!P1 IMAD.MOV.U32 R17, RZ, RZ, R9 ;  /* 0x000000ffff119224 */ /* 0x000fe200078e0009 */
[----:B------:R-:W-:Y:S06]  /*08e0*/  @!P2 BRA `(.L_x_5) ;  /* 0x00000000000ca947 */ /* 0x000fec0003800000 */
[----:B------:R-:W-:Y:S01]  /*08f0*/  UCGABAR_WAIT ;  /* 0x0000000000007dc7 */ /* 0x000fe20008000000 */
[----:B------:R-:W-:Y:S01]  /*0900*/  CCTL.IVALL ;  /* 0x00000000ff00798f */ /* 0x000fe20002000000 */
[----:B------:R-:W-:Y:S05]  /*0910*/  BRA `(.L_x_6) ;  /* 0x0000000000047947 */ /* 0x000fea0003800000 */
.L_x_5:
[----:B------:R-:W-:Y:S06]  /*0920*/  BAR.SYNC.DEFER_BLOCKING 0x0 ;  /* 0x0000000000007b1d */ /* 0x000fec0000010000 */
.L_x_6:
[----:B------:R-:W-:Y:S05]  /*0930*/  @!P3 BRA `(.L_x_7) ;  /* 0x000000800010b947 */ /* 0x000fea0003800000 */
[----:B------:R-:W-:-:S13]  /*0940*/  ISETP.GT.U32.AND P0, PT, R6, 0x1, PT ;  /* 0x000000010600780c */ /* 0x000fda0003f04070 */
[----:B0-----:R-:W-:Y:S05]  /*0950*/  @P0 EXIT ;  /* 0x000000000000094d */ /* 0x001fea0003800000 */
[----:B------:R-:W-:Y:S01]  /*0960*/  ULDC.64 UR4, c[0x0][0x650] ;  /* 0x0001940000047ab9 */ /* 0x000fe20000000a00 */
[----:B------:R-:W-:Y:S01]  /*0970*/  PRMT R0, RZ, 0x7610, R0 ;  /* 0x00007610ff007816 */ /* 0x000fe20000000000 */
[----:B------:R-:W-:Y:S01]  /*0980*/  IMAD.MOV.U32 R154, RZ, RZ, -0x1 ;  /* 0xffffffffff9a7424 */ /* 0x000fe200078e00ff */
[----:B------:R-:W-:Y:S01]  /*0990*/  ISETP.GE.U32.AND P0, PT, R16, UR4, PT ;  /* 0x0000000410007c0c */ /* 0x000fe2000bf06070 */
[----:B------:R-:W-:Y:S02]  /*09a0*/  IMAD.MOV.U32 R153, RZ, RZ, -0x1 ;  /* 0xffffffffff997424 */ /* 0x000fe400078e00ff */
[----:B------:R-:W-:Y:S01]  /*09b0*/  IMAD.MOV.U32 R22, RZ, RZ, -0x1 ;  /* 0xffffffffff167424 */ /* 0x000fe200078e00ff */
[----:B------:R-:W-:-:S13]  /*09c0*/  ISETP.GE.U32.AND.EX P0, PT, R17, UR5, PT, P0 ;  /* 0x0000000511007c0c */ /* 0x000fda000bf06100 */
[----:B------:R-:W-:Y:S05]  /*09d0*/  @P0 BRA `(.L_x_8) ;  /* 0x00000004002c0947 */ /* 0x000fea0003800000 */
[----:B------:R-:W0:Y:S01]  /*09e0*/  LDC.64 R24, c[0x0][0x628] ;  /* 0x00018a00ff187b82 */ /* 0x000e220000000a00 */
[----:B------:R-:W-:Y:S02]  /*09f0*/  IMAD.MOV.U32 R8, RZ, RZ, R16 ;  /* 0x000000ffff087224 */ /* 0x000fe400078e0010 */
[----:B------:R-:W-:-:S05]  /*0a00*/  IMAD.MOV.U32 R9, RZ, RZ, R17 ;  /* 0x000000ffff097224 */ /* 0x000fca00078e0011 */
[----:B------:R-:W1:Y:S08]  /*0a10*/  LDC R0, c[0x0][0x630] ;  /* 0x00018c00ff007b82 */ /* 0x000e700000000800 */
[----:B------:R-:W2:Y:S01]  /*0a20*/  LDC.64 R26, c[0x0][0x620] ;  /* 0x00018800ff1a7b82 */ /* 0x000ea20000000a00 */
[----:B0-----:R-:W-:-:S04]  /*0a30*/  ISETP.NE.U32.AND P0, PT, R24, RZ, PT ;  /* 0x000000ff1800720c */ /* 0x001fc80003f05070 */
[----:B------:R-:W-:-:S13]  /*0a40*/  ISETP.NE.AND.EX P0, PT, R25, RZ, PT, P0 ;  /* 0x000000ff1900720c */ /* 0x000fda0003f05300 */
[----:B-12---:R-:W-:Y:S05]  /*0a50*/  @!P0 BRA `(.L_x_9) ;  /* 0x0000000000288947 */ /* 0x006fea0003800000 */
[----:B------:R-:W0:Y:S02]  /*0a60*/  LDC R13, c[0x0][0x634] ;  /* 0x00018d00ff0d7b82 */ /* 0x000e240000000800 */
[----:B0-----:R-:W-:-:S05]  /*0a70*/  IADD3 R13, P0, R16, R13, RZ ;  /* 0x0000000d100d7210 */ /* 0x001fca0007f1e0ff */
[----:B------:R-:W-:-:S04]  /*0a80*/  IMAD.X R15, RZ, RZ, R17, P0 ;  /* 0x000000ffff0f7224 */ /* 0x000fc800000e0611 */
[----:B------:R-:W-:-:S04]  /*0a90*/  IMAD.WIDE.U32 R8, R15, R24, RZ ;  /* 0x000000180f087225 */ /* 0x000fc800078e00ff */
[----:B------:R-:W-:-:S04]  /*0aa0*/  IMAD.WIDE.U32 R10, P0, R13, R25, R8 ;  /* 0x000000190d0a7225 */ /* 0x000fc80007800008 */
[----:B------:R-:W-:-:S04]  /*0ab0*/  IMAD.WIDE.U32 R8, R13, R24, RZ ;  /* 0x000000180d087225 */ /* 0x000fc800078e00ff */
[----:B------:R-:W-:Y:S01]  /*0ac0*/  IMAD.X R13, RZ, RZ, RZ, P0 ;  /* 0x000000ffff0d7224 */ /* 0x000fe200000e06ff */
[----:B------:R-:W-:Y:S01]  /*0ad0*/  IADD3 RZ, P0, R9, R10, RZ ;  /* 0x0000000a09ff7210 */ /* 0x000fe20007f1e0ff */
[----:B------:R-:W-:-:S04]  /*0ae0*/  IMAD.MOV.U32 R12, RZ, RZ, R11 ;  /* 0x000000ffff0c7224 */ /* 0x000fc800078e000b */
[----:B------:R-:W-:-:S08]  /*0af0*/  IMAD.WIDE.U32.X R8, R15, R25, R12, P0 ;  /* 0x000000190f087225 */ /* 0x000fd000000e040c */
.L_x_9:
[----:B------:R-:W0:Y:S01]  /*0b00*/  LDC.64 R24, c[0x0][0x640] ;  /* 0x00019000ff187b82 */ /* 0x000e220000000a00 */
[-CC-:B------:R-:W-:Y:S01]  /*0b10*/  SHF.R.U64 R28, R8, R0.reuse, R9.reuse ;  /* 0x00000000081c7219 */ /* 0x180fe20000001209 */
[----:B------:R-:W-:Y:S01]  /*0b20*/  IMAD R30, R7, R21, R4 ;  /* 0x00000015071e7224 */ /* 0x000fe200078e0204 */
[----:B------:R-:W-:Y:S01]  /*0b30*/  SHF.R.U32.HI R0, RZ, R0, R9 ;  /* 0x00000000ff007219 */ /* 0x000fe20000011609 */
[----:B------:R-:W-:Y:S01]  /*0b40*/  IMAD.MOV.U32 R21, RZ, RZ, 0x1 ;  /* 0x00000001ff157424 */ /* 0x000fe200078e00ff */
[----:B------:R-:W-:-:S03]  /*0b50*/  IADD3 R5, P0, RZ, -R28, RZ ;  /* 0x8000001cff057210 */ /* 0x000fc60007f1e0ff */
[----:B------:R-:W1:Y:S02]  /*0b60*/  LDC R6, c[0x0][0x618] ;  /* 0x00018600ff067b82 */ /* 0x000e640000000800 */
[----:B------:R-:W-:-:S04]  /*0b70*/  IMAD.X R9, RZ, RZ, ~R0, P0 ;  /* 0x000000ffff097224 */ /* 0x000fc800000e0e00 */
[-C--:B------:R-:W-:Y:S02]  /*0b80*/  IMAD R0, R9, R26.reuse, RZ ;  /* 0x0000001a09007224 */ /* 0x080fe400078e02ff */
[----:B------:R-:W2:Y:S01]  /*0b90*/  LDC R11, c[0x0][0x608] ;  /* 0x00018200ff0b7b82 */ /* 0x000ea20000000800 */
[----:B------:R-:W-:-:S04]  /*0ba0*/  IMAD.WIDE.U32 R8, R5, R26, R16 ;  /* 0x0000001a05087225 */ /* 0x000fc800078e0010 */
[----:B------:R-:W-:-:S03]  /*0bb0*/  IMAD R5, R5, R27, R0 ;  /* 0x0000001b05057224 */ /* 0x000fc600078e0200 */
[----:B------:R-:W3:Y:S01]  /*0bc0*/  LDC R12, c[0x0][0x658] ;  /* 0x00019600ff0c7b82 */ /* 0x000ee20000000800 */
[----:B0-----:R-:W-:Y:S01]  /*0bd0*/  ISETP.NE.U32.AND P0, PT, R24, RZ, PT ;  /* 0x000000ff1800720c */ /* 0x001fe20003f05070 */
[----:B------:R-:W-:Y:S02]  /*0be0*/  IMAD.IADD R5, R9, 0x1, R5 ;  /* 0x0000000109057824 */ /* 0x000fe400078e0205 */
[----:B------:R-:W-:Y:S01]  /*0bf0*/  IMAD.MOV.U32 R9, RZ, RZ, -0x1 ;  /* 0xffffffffff097424 */ /* 0x000fe200078e00ff */
[----:B------:R-:W-:-:S03]  /*0c00*/  ISETP.NE.AND.EX P0, PT, R25, RZ, PT, P0 ;  /* 0x000000ff1900720c */ /* 0x000fc60003f05300 */
[----:B------:R-:W0:Y:S01]  /*0c10*/  LDC R15, c[0x0][0x600] ;  /* 0x00018000ff0f7b82 */ /* 0x000e220000000800 */
[-CC-:B-1----:R-:W-:Y:S02]  /*0c20*/  SHF.R.U64 R13, R8, R6.reuse, R5.reuse ;  /* 0x00000006080d7219 */ /* 0x182fe40000001205 */
[----:B------:R-:W-:-:S05]  /*0c30*/  SHF.R.U32.HI R0, RZ, R6, R5 ;  /* 0x00000006ff007219 */ /* 0x000fca0000011605 */
[----:B------:R-:W1:Y:S01]  /*0c40*/  LDC R14, c[0x0][0x648] ;  /* 0x00019200ff0e7b82 */ /* 0x000e620000000800 */
[-CC-:B--2---:R-:W-:Y:S02]  /*0c50*/  SHF.R.U64 R27, R13, R11.reuse, R0.reuse ;  /* 0x0000000b0d1b7219 */ /* 0x184fe40000001200 */
[----:B------:R-:W-:-:S05]  /*0c60*/  SHF.R.U32.HI R5, RZ, R11, R0 ;  /* 0x0000000bff057219 */ /* 0x000fca0000011600 */
[----:B------:R-:W2:Y:S01]  /*0c70*/  LDC R20, c[0x0][0x638] ;  /* 0x00018e00ff147b82 */ /* 0x000ea20000000800 */
[-CC-:B---3--:R-:W-:Y:S02]  /*0c80*/  SHF.R.U64 R26, R27, R12.reuse, R5.reuse ;  /* 0x0000000c1b1a7219 */ /* 0x188fe40000001205 */
[-C--:B------:R-:W-:Y:S02]  /*0c90*/  SHF.L.U32 R0, R9, R12.reuse, RZ ;  /* 0x0000000c09007219 */ /* 0x080fe400000006ff */
[----:B------:R-:W-:Y:S01]  /*0ca0*/  SHF.R.U32.HI R5, RZ, R12, R5 ;  /* 0x0000000cff057219 */ /* 0x000fe20000011605 */
[----:B------:R-:W-:Y:S01]  /*0cb0*/  IMAD.MOV.U32 R4, RZ, RZ, R26 ;  /* 0x000000ffff047224 */ /* 0x000fe200078e001a */
[----:B------:R-:W-:Y:S01]  /*0cc0*/  LOP3.LUT R10, RZ, R0, RZ, 0x33, !PT ;  /* 0x00000000ff0a7212 */ /* 0x000fe200078e33ff */
[----:B------:R-:W3:Y:S01]  /*0cd0*/  LDC R22, c[0x0][0x610] ;  /* 0x00018400ff167b82 */ /* 0x000ee20000000800 */
[----:B------:R-:W-:Y:S05]  /*0ce0*/  @!P0 BRA `(.L_x_10) ;  /* 0x0000000000288947 */ /* 0x000fea0003800000 */
[----:B------:R-:W4:Y:S02]  /*0cf0*/  LDC R9, c[0x0][0x64c] ;  /* 0x00019300ff097b82 */ /* 0x000f240000000800 */
[----:B----4-:R-:W-:-:S05]  /*0d00*/  IADD3 R9, P0, R26, R9, RZ ;  /* 0x000000091a097210 */ /* 0x010fca0007f1e0ff */
        /* <DEDUP_REMOVED lines=8> */
.L_x_10:
[----:B-1----:R-:W-:Y:S01]  /*0d90*/  SHF.R.U64 R4, R4, R14, R5 ;  /* 0x0000000e04047219 */ /* 0x002fe20000001205 */
[----:B0-----:R-:W-:Y:S01]  /*0da0*/  VIADD R6, R15, 0xffffffff ;  /* 0xffffffff0f067836 */ /* 0x001fe20000000000 */
[----:B------:R-:W-:Y:S02]  /*0db0*/  SHF.L.U32 R0, R21, R12, RZ ;  /* 0x0000000c15007219 */ /* 0x000fe400000006ff */
[----:B------:R-:W-:Y:S01]  /*0dc0*/  LOP3.LUT R5, R27, R10, RZ, 0xc0, !PT ;  /* 0x0000000a1b057212 */ /* 0x000fe200078ec0ff */
[----:B------:R-:W-:Y:S01]  /*0dd0*/  IMAD.MOV R7, RZ, RZ, -R4 ;  /* 0x000000ffff077224 */ /* 0x000fe200078e0a04 */
[----:B------:R-:W-:Y:S02]  /*0de0*/  SEL R3, R3, R30, !P1 ;  /* 0x0000001e03037207 */ /* 0x000fe40004800000 */
[----:B------:R-:W-:Y:S01]  /*0df0*/  LOP3.LUT R6, R13, R6, RZ, 0xc0, !PT ;  /* 0x000000060d067212 */ /* 0x000fe200078ec0ff */
[----:B------:R-:W-:Y:S02]  /*0e00*/  IMAD R4, R0, R4, R5 ;  /* 0x0000000400047224 */ /* 0x000fe400078e0205 */
[----:B--2---:R-:W-:-:S02]  /*0e10*/  IMAD R0, R7, R20, R26 ;  /* 0x0000001407007224 */ /* 0x004fc400078e021a */
[----:B---3--:R-:W-:Y:S02]  /*0e20*/  IMAD R3, R4, R22, R3 ;  /* 0x0000001604037224 */ /* 0x008fe400078e0203 */
[----:B------:R-:W-:Y:S02]  /*0e30*/  IMAD R154, R0, R15, R6 ;  /* 0x0000000f009a7224 */ /* 0x000fe400078e0206 */
[----:B------:R-:W-:Y:S02]  /*0e40*/  IMAD.MOV.U32 R4, RZ, RZ, 0x1 ;  /* 0x00000001ff047424 */ /* 0x000fe400078e00ff */
[----:B------:R-:W-:Y:S01]  /*0e50*/  IMAD.MOV.U32 R22, RZ, RZ, R28 ;  /* 0x000000ffff167224 */ /* 0x000fe200078e001c */
[----:B------:R-:W-:Y:S02]  /*0e60*/  SEL R153, R154, R3, !P1 ;  /* 0x000000039a997207 */ /* 0x000fe40004800000 */
[----:B------:R-:W-:Y:S02]  /*0e70*/  PRMT R0, R4, 0x7610, R0 ;  /* 0x0000761004007816 */ /* 0x000fe40000000000 */
[----:B------:R-:W-:-:S07]  /*0e80*/  SEL R154, R3, R154, !P1 ;  /* 0x0000009a039a7207 */ /* 0x000fce0004800000 */
.L_x_8:
[----:B------:R-:W-:-:S08]  /*0e90*/  NOP ;  /* 0x0000000000007918 */ /* 0x000fd00000000000 */
[----:B------:R-:W0:Y:S02]  /*0ea0*/  USETMAXREG.TRY_ALLOC.CTAPOOL UP0, 0xe8 ;  /* 0x000000e8000079c8 */ /* 0x000e240008000600 */
[----:B0-----:R-:W-:-:S13]  /*0eb0*/  PLOP3.LUT P0, PT, PT, PT, UP0, 0x80, 0x0 ;  /* 0x000000000000781c */ /* 0x001fda0003f0f008 */
[----:B------:R-:W-:Y:S05]  /*0ec0*/  @!P0 BRA `(.L_x_8) ;  /* 0xfffffffc00f08947 */ /* 0x000fea000383ffff */
[----:B------:R-:W-:Y:S01]  /*0ed0*/  ULDC.64 UR4, c[0x0][0x598] ;  /* 0x0001660000047ab9 */ /* 0x000fe20000000a00 */
[----:B------:R-:W-:Y:S01]  /*0ee0*/  ULDC.64 UR36, c[0x0][0x208] ;  /* 0x0000820000247ab9 */ /* 0x000fe20000000a00 */
[----:B------:R-:W-:-:S04]  /*0ef0*/  ISETP.NE.U32.AND P0, PT, RZ, UR4, PT ;  /* 0x00000004ff007c0c */ /* 0x000fc8000bf05070 */
[----:B------:R-:W-:-:S13]  /*0f00*/  ISETP.NE.AND.EX P0, PT, RZ, UR5, PT, P0 ;  /* 0x00000005ff007c0c */ /* 0x000fda000bf05300 */
[----:B------:R-:W-:Y:S05]  /*0f10*/  @!P0 BRA `(.L_x_11) ;  /* 0x00000000001c8947 */ /* 0x000fea0003800000 */
[----:B------:R-:W0:Y:S02]  /*0f20*/  LDC.64 R4, c[0x0][0x598] ;  /* 0x00016600ff047b82 */ /* 0x000e240000000a00 */
[----:B0-----:R-:W2:Y:S02]  /*0f30*/  LDG.E.64 R4, desc[UR36][R4.64] ;  /* 0x0000002404047981 */ /* 0x001ea4000c1e1b00 */
[----:B--2---:R-:W-:-:S04]  /*0f40*/  ISETP.NE.U32.AND P0, PT, R4, RZ, PT ;  /* 0x000000ff0400720c */ /* 0x004fc80003f05070 */
[----:B------:R-:W-:-:S13]  /*0f50*/  ISETP.NE.AND.EX P0, PT, R5, RZ, PT, P0 ;  /* 0x000000ff0500720c */ /* 0x000fda0003f05300 */
[----:B------:R-:W-:Y:S05]  /*0f60*/  @!P0 BRA `(.L_x_11) ;  /* 0x0000000000088947 */ /* 0x000fea0003800000 */
[----:B------:R0:W5:Y:S01]  /*0f70*/  LD.E R155, desc[UR36][R4.64] ;  /* 0x00000024049b7980 */ /* 0x000162000c101900 */
[----:B------:R-:W-:Y:S05]  /*0f80*/  BRA `(.L_x_12) ;  /* 0x0000000000247947 */ /* 0x000fea0003800000 */
.L_x_11:
[----:B------:R-:W-:Y:S02]  /*0f90*/  ULDC.64 UR4, c[0x0][0x588] ;  /* 0x0001620000047ab9 */ /* 0x000fe40000000a00 */
[----:B------:R-:W-:-:S04]  /*0fa0*/  ISETP.NE.U32.AND P0, PT, RZ, UR4, PT ;  /* 0x00000004ff007c0c */ /* 0x000fc8000bf05070 */
[----:B------:R-:W-:-:S13]  /*0fb0*/  ISETP.NE.AND.EX P0, PT, RZ, UR5, PT, P0 ;  /* 0x00000005ff007c0c */ /* 0x000fda000bf05300 */
[----:B------:R-:W-:Y:S05]  /*0fc0*/  @!P0 BRA `(.L_x_13) ;  /* 0x00000000000c8947 */ /* 0x000fea0003800000 */
[----:B------:R-:W0:Y:S02]  /*0fd0*/  LDC.64 R4, c[0x0][0x588] ;  /* 0x00016200ff047b82 */ /* 0x000e240000000a00 */
[----:B0-----:R1:W5:Y:S01]  /*0fe0*/  LDG.E R155, desc[UR36][R4.64] ;  /* 0x00000024049b7981 */ /* 0x001362000c1e1900 */
[----:B------:R-:W-:Y:S05]  /*0ff0*/  BRA `(.L_x_12) ;  /* 0x0000000000087947 */ /* 0x000fea0003800000 */
.L_x_13:
[----:B------:R-:W-:Y:S02]  /*1000*/  ULDC UR4, c[0x0][0x580] ;  /* 0x0001600000047ab9 */ /* 0x000fe40000000800 */
[----:B------:R-:W-:-:S07]  /*1010*/  IMAD.U32 R155, RZ, RZ, UR4 ;  /* 0x00000004ff9b7e24 */ /* 0x000fce000f8e00ff */
.L_x_12:
[----:B------:R-:W-:Y:S02]  /*1020*/  ULDC.64 UR4, c[0x0][0x5a0] ;  /* 0x0001680000047ab9 */ /* 0x000fe40000000a00 */
[----:B------:R-:W-:-:S04]  /*1030*/  ISETP.NE.U32.AND P0, PT, RZ, UR4, PT ;  /* 0x00000004ff007c0c */ /* 0x000fc8000bf05070 */
[----:B------:R-:W-:-:S13]  /*1040*/  ISETP.NE.AND.EX P0, PT, RZ, UR5, PT, P0 ;  /* 0x00000005ff007c0c */ /* 0x000fda000bf05300 */
[----:B------:R-:W-:Y:S05]  /*1050*/  @!P0 BRA `(.L_x_14) ;  /* 0x00000000001c8947 */ /* 0x000fea0003800000 */
[----:B01----:R-:W0:Y:S02]  /*1060*/  LDC.64 R4, c[0x0][0x5a0] ;  /* 0x00016800ff047b82 */ /* 0x003e240000000a00 */
[----:B0-----:R-:W2:Y:S02]  /*1070*/  LDG.E.64 R4, desc[UR36][R4.64] ;  /* 0x0000002404047981 */ /* 0x001ea4000c1e1b00 */
[----:B--2---:R-:W-:-:S04]  /*1080*/  ISETP.NE.U32.AND P0, PT, R4, RZ, PT ;  /* 0x000000ff0400720c */ /* 0x004fc80003f05070 */
[----:B------:R-:W-:-:S13]  /*1090*/  ISETP.NE.AND.EX P0, PT, R5, RZ, PT, P0 ;  /* 0x000000ff0500720c */ /* 0x000fda0003f05300 */
[----:B------:R-:W-:Y:S05]  /*10a0*/  @!P0 BRA `(.L_x_14) ;  /* 0x0000000000088947 */ /* 0x000fea0003800000 */
[----:B------:R0:W5:Y:S01]  /*10b0*/  LD.E R156, desc[UR36][R4.64] ;  /* 0x00000024049c7980 */ /* 0x000162000c101900 */
[----:B------:R-:W-:Y:S05]  /*10c0*/  BRA `(.L_x_15) ;  /* 0x0000000000247947 */ /* 0x000fea0003800000 */
.L_x_14:
[----:B------:R-:W-:Y:S02]  /*10d0*/  ULDC.64 UR4, c[0x0][0x590] ;  /* 0x0001640000047ab9 */ /* 0x000fe40000000a00 */
[----:B------:R-:W-:-:S04]  /*10e0*/  ISETP.NE.U32.AND P0, PT, RZ, UR4, PT ;  /* 0x00000004ff007c0c */ /* 0x000fc8000bf05070 */
[----:B------:R-:W-:-:S13]  /*10f0*/  ISETP.NE.AND.EX P0, PT, RZ, UR5, PT, P0 ;  /* 0x00000005ff007c0c */ /* 0x000fda000bf05300 */
[----:B------:R-:W-:Y:S05]  /*1100*/  @!P0 BRA `(.L_x_16) ;  /* 0x00000000000c8947 */ /* 0x000fea0003800000 */
[----:B------:R-:W2:Y:S02]  /*1110*/  LDC.64 R156, c[0x0][0x590] ;  /* 0x00016400ff9c7b82 */ /* 0x000ea40000000a00 */
[----:B--2---:R2:W5:Y:S01]  /*1120*/  LDG.E R156, desc[UR36][R156.64] ;  /* 0x000000249c9c7981 */ /* 0x004562000c1e1900 */
[----:B------:R-:W-:Y:S05]  /*1130*/  BRA `(.L_x_15) ;  /* 0x0000000000087947 */ /* 0x000fea0003800000 */
.L_x_16:
[----:B------:R-:W-:Y:S02]  /*1140*/  ULDC UR4, c[0x0][0x584] ;  /* 0x0001610000047ab9 */ /* 0x000fe40000000800 */
[----:B------:R-:W-:-:S07]  /*1150*/  IMAD.U32 R156, RZ, RZ, UR4 ;  /* 0x00000004ff9c7e24 */ /* 0x000fce000f8e00ff */
.L_x_15:
[----:B------:R-:W-:-:S13]  /*1160*/  LOP3.LUT P0, RZ, R0, 0xff, RZ, 0xc0, !PT ;  /* 0x000000ff00ff7812 */ /* 0x000fda000780c0ff */
[----:B------:R-:W-:Y:S05]  /*1170*/  @!P0 EXIT ;  /* 0x000000000000894d */ /* 0x000fea0003800000 */
[----:B------:R-:W-:Y:S01]  /*1180*/  ULDC UR4, c[0x0][0x28c] ;  /* 0x0000a30000047ab9 */ /* 0x000fe20000000800 */
[----:B------:R-:W-:Y:S01]  /*1190*/  UMOV UR38, URZ ;  /* 0x0000003f00267c82 */ /* 0x000fe20008000000 */
[----:B------:R-:W-:Y:S01]  /*11a0*/  UIADD3 UR4, UR4, 0x7f, URZ ;  /* 0x0000007f04047890 */ /* 0x000fe2000fffe03f */
[----:B------:R-:W-:-:S03]  /*11b0*/  UMOV UR39, URZ ;  /* 0x0000003f00277c82 */ /* 0x000fc60008000000 */
[----:B------:R-:W-:-:S04]  /*11c0*/  USHF.R.S32.HI UR5, URZ, 0x1f, UR4 ;  /* 0x0000001f3f057899 */ /* 0x000fc80008011404 */
[----:B------:R-:W-:-:S04]  /*11d0*/  ULEA.HI UR5, UR5, UR4, URZ, 0x7 ;  /* 0x0000000405057291 */ /* 0x000fc8000f8f383f */
[----:B------:R-:W-:-:S12]  /*11e0*/  USHF.R.S32.HI UR40, URZ, 0x7, UR5 ;  /* 0x000000073f287899 */ /* 0x000fd80008011405 */
.L_x_294:
[----:B------:R-:W-:Y:S01]  /*11f0*/  LOP3.LUT R0, R18, 0x80, RZ, 0xc0, !PT ;  /* 0x0000008012007812 */ /* 0x000fe200078ec0ff */
[----:B---3--:R-:W3:Y:S01]  /*1200*/  S2UR UR7, SR_CgaCtaId ;  /* 0x00000000000779c3 */ /* 0x008ee20000008800 */
[----:B------:R-:W-:Y:S02]  /*1210*/  UMOV UR6, 0x400 ;  /* 0x0000040000067882 */ /* 0x000fe40000000000 */
[----:B------:R-:W-:-:S06]  /*1220*/  SHF.R.U32.HI R0, RZ, 0x7, R0 ;  /* 0x00000007ff007819 */ /* 0x000fcc0000011600 */
[----:B----4-:R-:W4:Y:S01]  /*1230*/  SHFL.IDX PT, R0, R0, RZ, 0x1f ;  /* 0x00001fff00007589 */ /* 0x010f2200000e0000 */
[----:B---3--:R-:W-:Y:S01]  /*1240*/  ULEA UR6, UR7, UR6, 0x18 ;  /* 0x0000000607067291 */ /* 0x008fe2000f8ec03f */
[----:B----4-:R-:W-:-:S13]  /*1250*/  R2UR UR4, R0 ;  /* 0x00000000000472ca */ /* 0x010fda00000e0000 */
[----:B------:R-:W-:-:S04]  /*1260*/  ULEA.HI UR5, UR4, UR4, URZ, 0x1 ;  /* 0x0000000404057291 */ /* 0x000fc8000f8f083f */
[----:B------:R-:W-:-:S04]  /*1270*/  ULOP3.LUT UR5, UR5, 0x7fffe, URZ, 0xc0, !UPT ;  /* 0x0007fffe05057892 */ /* 0x000fc8000f8ec03f */
[----:B------:R-:W-:-:S03]  /*1280*/  UIADD3 UR5, UR4, -UR5, URZ ;  /* 0x8000000504057290 */ /* 0x000fc6000fffe03f */
[----:B------:R-:W-:Y:S01]  /*1290*/  ULDC UR4, c[0x0][0x28c] ;  /* 0x0000a30000047ab9 */ /* 0x000fe20000000800 */
[----:B------:R-:W-:Y:S01]  /*12a0*/  ULEA UR5, UR5, UR6, 0xd ;  /* 0x0000000605057291 */ /* 0x000fe2000f8e683f */
[----:B------:R-:W-:-:S03]  /*12b0*/  ISETP.LT.AND P0, PT, RZ, UR4, PT ;  /* 0x00000004ff007c0c */ /* 0x000fc6000bf01270 */
[----:B------:R-:W-:-:S04]  /*12c0*/  UIADD3 UR5, UR5, 0x100, URZ ;  /* 0x0000010005057890 */ /* 0x000fc8000fffe03f */
[----:B------:R-:W-:-:S04]  /*12d0*/  USHF.R.U32.HI UR5, URZ, 0x4, UR5 ;  /* 0x000000043f057899 */ /* 0x000fc80008011605 */
[----:B------:R-:W-:Y:S02]  /*12e0*/  ULOP3.LUT UR41, UR5, 0x3fff, URZ, 0xc0, !UPT ;  /* 0x00003fff05297892 */ /* 0x000fe4000f8ec03f */
[----:B------:R-:W-:Y:S10]  /*12f0*/  @P0 BRA `(.L_x_17) ;  /* 0x0000000000400947 */ /* 0x000ff40003800000 */
[----:B------:R-:W-:Y:S01]  /*1300*/  MOV R0, 0x0 ;  /* 0x0000000000007802 */ /* 0x000fe20000000f00 */
[----:B------:R-:W-:Y:S01]  /*1310*/  ULDC.64 UR4, c[0x4][0x68] ;  /* 0x01001a0000047ab9 */ /* 0x000fe20000000a00 */
[----:B------:R-:W-:Y:S01]  /*1320*/  ULDC.64 UR6, c[0x4][0x8] ;  /* 0x0100020000067ab9 */ /* 0x000fe20000000a00 */
[----:B01----:R-:W-:Y:S01]  /*1330*/  IMAD.U32 R4, RZ, RZ, UR4 ;  /* 0x00000004ff047e24 */ /* 0x003fe2000f8e00ff */
[----:B------:R0:W1:Y:S01]  /*1340*/  LDC.64 R14, c[0x4][R0] ;  /* 0x01000000000e7b82 */ /* 0x0000620000000a00 */
[----:B------:R-:W-:Y:S01]  /*1350*/  IMAD.U32 R5, RZ, RZ, UR5 ;  /* 0x00000005ff057e24 */ /* 0x000fe2000f8e00ff */
[----:B------:R-:W-:Y:S01]  /*1360*/  ULDC.64 UR4, c[0x4][0x70] ;  /* 0x01001c0000047ab9 */ /* 0x000fe20000000a00 */
[----:B------:R-:W-:Y:S02]  /*1370*/  IMAD.U32 R10, RZ, RZ, UR6 ;  /* 0x00000006ff0a7e24 */ /* 0x000fe4000f8e00ff */
[----:B------:R-:W-:Y:S02]  /*1380*/  IMAD.U32 R6, RZ, RZ, UR4 ;  /* 0x00000004ff067e24 */ /* 0x000fe4000f8e00ff */
[----:B------:R-:W-:-:S02]  /*1390*/  IMAD.U32 R7, RZ, RZ, UR5 ;  /* 0x00000005ff077e24 */ /* 0x000fc4000f8e00ff */
[----:B------:R-:W-:Y:S02]  /*13a0*/  IMAD.U32 R11, RZ, RZ, UR7 ;  /* 0x00000007ff0b7e24 */ /* 0x000fe4000f8e00ff */
[----:B------:R-:W-:Y:S02]  /*13b0*/  IMAD.MOV.U32 R8, RZ, RZ, 0x1e1 ;  /* 0x000001e1ff087424 */ /* 0x000fe400078e00ff */
[----:B------:R-:W-:Y:S02]  /*13c0*/  IMAD.MOV.U32 R12, RZ, RZ, 0x1 ;  /* 0x00000001ff0c7424 */ /* 0x000fe400078e00ff */
[----:B0-----:R-:W-:-:S07]  /*13d0*/  IMAD.MOV.U32 R13, RZ, RZ, RZ ;  /* 0x000000ffff0d7224 */ /* 0x001fce00078e00ff */
[----:B------:R-:W-:-:S07]  /*13e0*/  LEPC R20, `(.L_x_17) ;  /* 0x000000001014794e */ /* 0x000fce0000000000 */
[----:B-12--5:R-:W-:Y:S05]  /*13f0*/  CALL.ABS.NOINC R14 ;  /* 0x000000000e007343 */ /* 0x026fea0003c00000 */
.L_x_17:
[----:B------:R-:W-:-:S04]  /*1400*/  LOP3.LUT R0, R19, 0x1, RZ, 0xfc, !PT ;  /* 0x0000000113007812 */ /* 0x000fc800078efcff */
[----:B------:R-:W-:-:S13]  /*1410*/  ISETP.NE.AND P0, PT, R0, 0x3, PT ;  /* 0x000000030000780c */ /* 0x000fda0003f05270 */
[----:B------:R-:W-:Y:S05]  /*1420*/  @!P0 BRA `(.L_x_18) ;  /* 0x0000000000048947 */ /* 0x000fea0003800000 */
[----:B------:R-:W-:Y:S01]  /*1430*/  BPT.TRAP 0x1 ;  /* 0x000000040000795c */ /* 0x000fe20000300000 */
.L_x_18:
[----:B------:R-:W3:Y:S01]  /*1440*/  S2UR UR5, SR_CgaCtaId ;  /* 0x00000000000579c3 */ /* 0x000ee20000008800 */
[----:B------:R-:W-:Y:S01]  /*1450*/  UMOV UR4, 0x400 ;  /* 0x0000040000047882 */ /* 0x000fe20000000000 */
[----:B------:R-:W-:Y:S02]  /*1460*/  IMAD.U32 R0, RZ, RZ, UR38 ;  /* 0x00000026ff007e24 */ /* 0x000fe4000f8e00ff */
[----:B------:R-:W-:-:S03]  /*1470*/  IMAD.U32 R3, RZ, RZ, UR39 ;  /* 0x00000027ff037e24 */ /* 0x000fc6000f8e00ff */
[----:B------:R-:W-:Y:S01]  /*1480*/  SHF.L.U32 R0, R0, 0x1f, RZ ;  /* 0x0000001f00007819 */ /* 0x000fe200000006ff */
[----:B---3--:R-:W-:-:S06]  /*1490*/  ULEA UR4, UR5, UR4, 0x18 ;  /* 0x0000000405047291 */ /* 0x008fcc000f8ec03f */
[----:B------:R-:W-:-:S04]  /*14a0*/  IMAD.U32 R6, RZ, RZ, UR4 ;  /* 0x00000004ff067e24 */ /* 0x000fc8000f8e00ff */
[----:B------:R-:W-:-:S04]  /*14b0*/  IMAD R3, R3, 0x8, R6 ;  /* 0x0000000803037824 */ /* 0x000fc800078e0206 */
[----:B------:R3:W4:Y:S01]  /*14c0*/  SYNCS.PHASECHK.TRANS64.TRYWAIT P1, [R3+URZ], R0 ;  /* 0x00000000030075a7 */ /* 0x000722000802017f */
[----:B------:R-:W-:Y:S05]  /*14d0*/  @!P0 BRA `(.L_x_19) ;  /* 0x0000000000048947 */ /* 0x000fea0003800000 */
[----:B------:R-:W-:Y:S01]  /*14e0*/  BPT.TRAP 0x1 ;  /* 0x000000040000795c */ /* 0x000fe20000300000 */
.L_x_19:
[----:B----4-:R-:W-:Y:S05]  /*14f0*/  @P1 BRA `(.L_x_20) ;  /* 0x0000000000081947 */ /* 0x010fea0003800000 */
[----:B------:R-:W4:Y:S02]  /*1500*/  SYNCS.PHASECHK.TRANS64.TRYWAIT P1, [R3+URZ], R0 ;  /* 0x00000000030075a7 */ /* 0x000f24000802017f */
[----:B----4-:R-:W-:Y:S05]  /*1510*/  @!P1 BRA `(.L_x_21) ;  /* 0x0000008800c09947 */ /* 0x010fea0003800000 */
.L_x_20:
[----:B------:R-:W-:-:S04]  /*1520*/  UISETP.LT.AND UP0, UPT, UR40, 0x1, UPT ;  /* 0x000000012800788c */ /* 0x000fc8000bf01270 */
[----:B------:R-:W-:-:S06]  /*1530*/  USEL UR4, UR40, 0x1, UP0 ;  /* 0x0000000128047887 */ /* 0x000fcc0008000000 */
[----:B---34-:R-:W-:Y:S01]  /*1540*/  IMAD.U32 R0, RZ, RZ, UR4 ;  /* 0x00000004ff007e24 */ /* 0x018fe2000f8e00ff */
[----:B------:R-:W-:Y:S05]  /*1550*/  WARPSYNC.ALL ;  /* 0x0000000000007948 */ /* 0x000fea0003800000 */
[----:B------:R-:W-:-:S04]  /*1560*/  IADD3 R0, -R0, UR40, RZ ;  /* 0x0000002800007c10 */ /* 0x000fc8000fffe1ff */
[----:B------:R-:W-:Y:S02]  /*1570*/  ISETP.GE.AND P1, PT, R0, 0x1, PT ;  /* 0x000000010000780c */ /* 0x000fe40003f26270 */
[----:B------:R-:W-:Y:S01]  /*1580*/  R2UR UR4, R6 ;  /* 0x00000000060472ca */ /* 0x000fe200000e0000 */
[----:B------:R-:W-:Y:S01]  /*1590*/  WARPGROUP.ARRIVE ;  /* 0x00000000000079c5 */ /* 0x000fe20000000000 */
[----:B------:R-:W-:Y:S01]  /*15a0*/  UMOV UR9, 0x40000040 ;  /* 0x4000004000097882 */ /* 0x000fe20000000000 */
[----:B------:R-:W-:-:S10]  /*15b0*/  UMOV UR11, 0x40000040 ;  /* 0x40000040000b7882 */ /* 0x000fd40000000000 */
[----:B------:R-:W-:-:S04]  /*15c0*/  UIADD3 UR4, UR4, 0x10100, URZ ;  /* 0x0001010004047890 */ /* 0x000fc8000fffe03f */
[----:B------:R-:W-:-:S04]  /*15d0*/  USHF.R.U32.HI UR4, URZ, 0x4, UR4 ;  /* 0x000000043f047899 */ /* 0x000fc80008011604 */
[----:B------:R-:W-:Y:S02]  /*15e0*/  ULOP3.LUT UR5, UR4, 0x3fff, URZ, 0xc0, !UPT ;  /* 0x00003fff04057892 */ /* 0x000fe4000f8ec03f */
[----:B------:R-:W-:Y:S02]  /*15f0*/  ULOP3.LUT UR4, UR41, 0x10000, URZ, 0xfc, !UPT ;  /* 0x0001000029047892 */ /* 0x000fe4000f8efc3f */
[----:B------:R-:W-:Y:S02]  /*1600*/  ULOP3.LUT UR5, UR5, 0x10000, URZ, 0xfc, !UPT ;  /* 0x0001000005057892 */ /* 0x000fe4000f8efc3f */
[----:B------:R-:W-:Y:S02]  /*1610*/  ULEA UR6, UR39, UR4, 0xa ;  /* 0x0000000427067291 */ /* 0x000fe4000f8e503f */
[----:B------:R-:W-:-:S05]  /*1620*/  ULEA UR7, UR39, UR5, 0xb ;  /* 0x0000000527077291 */ /* 0x000fca000f8e583f */
[----:B------:R-:W-:Y:S02]  /*1630*/  UMOV UR8, UR6 ;  /* 0x0000000600087c82 */ /* 0x000fe40008000000 */
[----:B------:R-:W-:Y:S02]  /*1640*/  UMOV UR10, UR7 ;  /* 0x00000007000a7c82 */ /* 0x000fe40008000000 */
[----:B------:R-:W-:Y:S01]  /*1650*/  IGMMA.64x256x32.S8.S8 R24, gdesc[UR8], RZ, !UPT, gsb0 ;  /* 0x06600000081879f1 */ /* 0x000fe2000c0410ff */
[----:B------:R-:W-:Y:S02]  /*1660*/  UIADD3 UR8, UR6, 0x2, URZ ;  /* 0x0000000206087890 */ /* 0x000fe4000fffe03f */
[----:B------:R-:W-:Y:S01]  /*1670*/  UIADD3 UR10, UR7, 0x2, URZ ;  /* 0x00000002070a7890 */ /* 0x000fe2000fffe03f */
[----:B------:R-:W-:Y:S01]  /*1680*/  UMOV UR9, 0x40000040 ;  /* 0x4000004000097882 */ /* 0x000fe20000000000 */
[----:B------:R-:W-:Y:S01]  /*1690*/  UMOV UR11, 0x40000040 ;  /* 0x40000040000b7882 */ /* 0x000fe20000000000 */
[----:B------:R-:W-:-:S02]  /*16a0*/  WARPGROUP.DEPBAR.LE gsb0, 0x0 ;  /* 0x00008000000079c5 */ /* 0x000fc40000010000 */
[----:B------:R-:W-:-:S06]  /*16b0*/  WARPGROUP.ARRIVE ;  /* 0x00000000000079c5 */ /* 0x000fcc0000000000 */
[----:B------:R-:W-:Y:S01]  /*16c0*/  IGMMA.64x256x32.S8.S8 R24, gdesc[UR8], R24, gsb0 ;  /* 0x06600000081879f1 */ /* 0x000fe20008041018 */
[----:B------:R-:W-:Y:S02]  /*16d0*/  UIADD3 UR8, UR6, 0x4, URZ ;  /* 0x0000000406087890 */ /* 0x000fe4000fffe03f */
[----:B------:R-:W-:Y:S01]  /*16e0*/  UIADD3 UR10, UR7, 0x4, URZ ;  /* 0x00000004070a7890 */ /* 0x000fe2000fffe03f */
[----:B------:R-:W-:Y:S01]  /*16f0*/  UMOV UR9, 0x40000040 ;  /* 0x4000004000097882 */ /* 0x000fe20000000000 */
[----:B------:R-:W-:Y:S01]  /*1700*/  UMOV UR11, 0x40000040 ;  /* 0x40000040000b7882 */ /* 0x000fe20000000000 */
[----:B------:R-:W-:Y:S02]  /*1710*/  WARPGROUP.DEPBAR.LE gsb0, 0x0 ;  /* 0x00008000000079c5 */ /* 0x000fe40000010000 */
        /* <DEDUP_REMOVED lines=8> */
[----:B------:R-:W-:Y:S03]  /*17a0*/  IGMMA.64x256x32.S8.S8 R24, gdesc[UR8], R24, gsb0 ;  /* 0x06600000081879f1 */ /* 0x000fe60008041018 */
[----:B------:R-:W-:Y:S02]  /*17b0*/  WARPGROUP.DEPBAR.LE gsb0, 0x0 ;  /* 0x00008000000079c5 */ /* 0x000fe40000010000 */
[----:B------:R-:W-:Y:S05]  /*17c0*/  @!P1 BRA `(.L_x_22) ;  /* 0x0000000400249947 */ /* 0x000fea0003800000 */
[----:B------:R-:W-:Y:S02]  /*17d0*/  UIADD3 UR6, UR39, 0x1, URZ ;  /* 0x0000000127067890 */ /* 0x000fe4000fffe03f */
[----:B------:R-:W-:Y:S02]  /*17e0*/  IMAD.U32 R3, RZ, RZ, UR39 ;  /* 0x00000027ff037e24 */ /* 0x000fe4000f8e00ff */
[----:B------:R-:W-:-:S04]  /*17f0*/  UISETP.NE.AND UP0, UPT, UR6, 0x4, UPT ;  /* 0x000000040600788c */ /* 0x000fc8000bf05270 */
[----:B------:R-:W-:Y:S02]  /*1800*/  USEL UR7, URZ, 0x1, UP0 ;  /* 0x000000013f077887 */ /* 0x000fe40008000000 */
[----:B------:R-:W-:Y:S02]  /*1810*/  USEL UR6, UR6, URZ, UP0 ;  /* 0x0000003f06067287 */ /* 0x000fe40008000000 */
[----:B------:R-:W-:-:S06]  /*1820*/  ULOP3.LUT UR7, UR38, UR7, URZ, 0x3c, !UPT ;  /* 0x0000000726077292 */ /* 0x000fcc000f8e3c3f */
[----:B------:R-:W-:-:S07]  /*1830*/  IMAD.U32 R7, RZ, RZ, UR7 ;  /* 0x00000007ff077e24 */ /* 0x000fce000f8e00ff */
.L_x_29:
[----:B------:R-:W-:Y:S05]  /*1840*/  @!P0 BRA `(.L_x_23) ;  /* 0x0000000000048947 */ /* 0x000fea0003800000 */
[----:B------:R-:W-:Y:S01]  /*1850*/  BPT.TRAP 0x1 ;  /* 0x000000040000795c */ /* 0x000fe20000300000 */
.L_x_23:
[----:B------:R-:W3:Y:S01]  /*1860*/  S2UR UR8, SR_CgaCtaId ;  /* 0x00000000000879c3 */ /* 0x000ee20000008800 */
[----:B------:R-:W-:Y:S01]  /*1870*/  UMOV UR7, 0x400 ;  /* 0x0000040000077882 */ /* 0x000fe20000000000 */
[----:B01----:R-:W-:Y:S01]  /*1880*/  IMAD.U32 R5, RZ, RZ, UR6 ;  /* 0x00000006ff057e24 */ /* 0x003fe2000f8e00ff */
[----:B------:R-:W-:Y:S01]  /*1890*/  SHF.L.U32 R4, R7, 0x1f, RZ ;  /* 0x0000001f07047819 */ /* 0x000fe200000006ff */
[----:B---3--:R-:W-:-:S06]  /*18a0*/  ULEA UR7, UR8, UR7, 0x18 ;  /* 0x0000000708077291 */ /* 0x008fcc000f8ec03f */
[----:B------:R-:W-:-:S04]  /*18b0*/  IMAD.U32 R6, RZ, RZ, UR7 ;  /* 0x00000007ff067e24 */ /* 0x000fc8000f8e00ff */
[----:B------:R-:W-:-:S04]  /*18c0*/  IMAD R5, R5, 0x8, R6 ;  /* 0x0000000805057824 */ /* 0x000fc800078e0206 */
[----:B------:R0:W1:Y:S01]  /*18d0*/  SYNCS.PHASECHK.TRANS64.TRYWAIT P1, [R5+URZ], R4 ;  /* 0x00000004050075a7 */ /* 0x000062000802017f */
[----:B------:R-:W-:Y:S05]  /*18e0*/  @!P0 BRA `(.L_x_24) ;  /* 0x0000000000048947 */ /* 0x000fea0003800000 */
[----:B------:R-:W-:Y:S01]  /*18f0*/  BPT.TRAP 0x1 ;  /* 0x000000040000795c */ /* 0x000fe20000300000 */
.L_x_24:
[----:B-1----:R-:W-:Y:S05]  /*1900*/  @P1 BRA `(.L_x_25) ;  /* 0x0000000000081947 */ /* 0x002fea0003800000 */
[----:B------:R-:W1:Y:S02]  /*1910*/  SYNCS.PHASECHK.TRANS64.TRYWAIT P1, [R5+URZ], R4 ;  /* 0x00000004050075a7 */ /* 0x000e64000802017f */
[----:B-1----:R-:W-:Y:S05]  /*1920*/  @!P1 BRA `(.L_x_26) ;  /* 0x0000008400d09947 */ /* 0x002fea0003800000 */
.L_x_25:
[----:B------:R-:W-:Y:S01]  /*1930*/  ULEA UR7, UR6, UR4, 0xa ;  /* 0x0000000406077291 */ /* 0x000fe2000f8e503f */
[----:B------:R-:W-:Y:S01]  /*1940*/  WARPGROUP.ARRIVE ;  /* 0x00000000000079c5 */ /* 0x000fe20000000000 */
[----:B------:R-:W-:Y:S01]  /*1950*/  ULEA UR12, UR6, UR5, 0xb ;  /* 0x00000005060c7291 */ /* 0x000fe2000f8e583f */
[----:B------:R-:W-:Y:S01]  /*1960*/  UMOV UR9, 0x40000040 ;  /* 0x4000004000097882 */ /* 0x000fe20000000000 */
[----:B------:R-:W-:-:S03]  /*1970*/  UMOV UR11, 0x40000040 ;  /* 0x40000040000b7882 */ /* 0x000fc60000000000 */
[----:B------:R-:W-:Y:S02]  /*1980*/  UMOV UR8, UR7 ;  /* 0x0000000700087c82 */ /* 0x000fe40008000000 */
[----:B------:R-:W-:Y:S02]  /*1990*/  UMOV UR10, UR12 ;  /* 0x0000000c000a7c82 */ /* 0x000fe40008000000 */
[----:B------:R-:W-:Y:S01]  /*19a0*/  IGMMA.64x256x32.S8.S8 R24, gdesc[UR8], R24, gsb0 ;  /* 0x06600000081879f1 */ /* 0x000fe20008041018 */
        /* <DEDUP_REMOVED lines=23> */
[----:B------:R-:W-:Y:S01]  /*1b20*/  BPT.TRAP 0x1 ;  /* 0x000000040000795c */ /* 0x000fe20000300000 */
.L_x_27:
[----:B------:R-:W-:-:S13]  /*1b30*/  ISETP.NE.AND P1, PT, R23, RZ, PT ;  /* 0x000000ff1700720c */ /* 0x000fda0003f25270 */
[----:B01----:R-:W-:-:S04]  /*1b40*/  @P1 IMAD R4, R3, 0x8, R6 ;  /* 0x0000000803041824 */ /* 0x003fc800078e0206 */
[----:B------:R-:W-:-:S05]  /*1b50*/  @P1 VIADD R5, R4, 0x20 ;  /* 0x0000002004051836 */ /* 0x000fca0000000000 */
[----:B------:R-:W-:-:S04]  /*1b60*/  @P1 PRMT R5, R152, 0x654, R5 ;  /* 0x0000065498051816 */ /* 0x000fc80000000005 */
[----:B------:R0:W-:Y:S01]  /*1b70*/  @P1 SYNCS.ARRIVE.TRANS64.RED.A1T0 RZ, [R5+URZ], RZ ;  /* 0x000000ff05ff19a7 */ /* 0x0001e2000810043f */
[----:B------:R-:W-:-:S13]  /*1b80*/  ISETP.GT.U32.AND P1, PT, R19, 0x1, PT ;  /* 0x000000011300780c */ /* 0x000fda0003f24070 */
[----:B0-----:R-:W-:Y:S05]  /*1b90*/  @P1 BRA `(.L_x_28) ;  /* 0x0000000000041947 */ /* 0x001fea0003800000 */
[----:B------:R-:W-:Y:S01]  /*1ba0*/  BPT.TRAP 0x1 ;  /* 0x000000040000795c */ /* 0x000fe20000300000 */
.L_x_28:
[----:B------:R-:W-:Y:S01]  /*1bb0*/  UIADD3 UR6, UR6, 0x1, URZ ;  /* 0x0000000106067890 */ /* 0x000fe2000fffe03f */
[C---:B------:R-:W-:Y:S01]  /*1bc0*/  ISETP.GT.AND P2, PT, R0.reuse, 0x1, PT ;  /* 0x000000010000780c */ /* 0x040fe20003f44270 */
[----:B------:R-:W-:Y:S02]  /*1bd0*/  VIADD R3, R3, 0x1 ;  /* 0x0000000103037836 */ /* 0x000fe40000000000 */
[----:B------:R-:W-:Y:S01]  /*1be0*/  UISETP.NE.AND UP0, UPT, UR6, 0x4, UPT ;  /* 0x000000040600788c */ /* 0x000fe2000bf05270 */
[----:B------:R-:W-:Y:S02]  /*1bf0*/  VIADD R0, R0, 0xffffffff ;  /* 0xffffffff00007836 */ /* 0x000fe40000000000 */
[C---:B------:R-:W-:Y:S01]  /*1c00*/  ISETP.NE.AND P1, PT, R3.reuse, 0x4, PT ;  /* 0x000000040300780c */ /* 0x040fe20003f25270 */
[----:B------:R-:W-:Y:S02]  /*1c10*/  USEL UR7, URZ, 0x1, UP0 ;  /* 0x000000013f077887 */ /* 0x000fe40008000000 */
[----:B------:R-:W-:Y:S01]  /*1c20*/  USEL UR6, UR6, URZ, UP0 ;  /* 0x0000003f06067287 */ /* 0x000fe20008000000 */
[----:B------:R-:W-:-:S03]  /*1c30*/  SEL R3, R3, RZ, P1 ;  /* 0x000000ff03037207 */ /* 0x000fc60000800000 */
[----:B------:R-:W-:Y:S01]  /*1c40*/  LOP3.LUT R7, R7, UR7, RZ, 0x3c, !PT ;  /* 0x0000000707077c12 */ /* 0x000fe2000f8e3cff */
[----:B------:R-:W-:Y:S07]  /*1c50*/  @P2 BRA `(.L_x_29) ;  /* 0xfffffff800f82947 */ /* 0x000fee000383ffff */
.L_x_22:
[----:B------:R-:W3:Y:S02]  /*1c60*/  LDC R0, c[0x0][0x28c] ;  /* 0x0000a300ff007b82 */ /* 0x000ee40000000800 */
[----:B---3--:R-:W-:-:S13]  /*1c70*/  ISETP.GE.AND P1, PT, R0, 0x1, PT ;  /* 0x000000010000780c */ /* 0x008fda0003f26270 */
[----:B------:R-:W-:Y:S05]  /*1c80*/  @!P1 BRA `(.L_x_30) ;  /* 0x0000000000409947 */ /* 0x000fea0003800000 */
[----:B------:R-:W-:Y:S05]  /*1c90*/  @!P0 BRA `(.L_x_31) ;  /* 0x0000000000048947 */ /* 0x000fea0003800000 */
[----:B------:R-:W-:Y:S01]  /*1ca0*/  BPT.TRAP 0x1 ;  /* 0x000000040000795c */ /* 0x000fe20000300000 */
.L_x_31:
[----:B------:R-:W-:Y:S01]  /*1cb0*/  ISETP.NE.AND P0, PT, R23, RZ, PT ;  /* 0x000000ff1700720c */ /* 0x000fe20003f05270 */
[----:B------:R-:W-:-:S12]  /*1cc0*/  UISETP.LT.AND UP1, UPT, UR40, 0x1, UPT ;  /* 0x000000012800788c */ /* 0x000fd8000bf21270 */
[----:B------:R-:W-:-:S05]  /*1cd0*/  VOTEU.ANY UP0, P0 ;  /* 0x00000000003f7886 */ /* 0x000fca0000000100 */
[----:B------:R-:W-:-:S04]  /*1ce0*/  @UP0 USEL UR4, UR40, 0x1, UP1 ;  /* 0x0000000128040887 */ /* 0x000fc80008800000 */
[----:B------:R-:W-:-:S06]  /*1cf0*/  @UP0 UIADD3 UR4, UR39, UR40, -UR4 ;  /* 0x0000002827040290 */ /* 0x000fcc000fffe804 */
[----:B------:R-:W-:-:S04]  /*1d00*/  IMAD.U32 R0, RZ, RZ, UR4 ;  /* 0x00000004ff007e24 */ /* 0x000fc8000f8e00ff */
[----:B------:R-:W-:-:S05]  /*1d10*/  @P0 IMAD.SHL.U32 R0, R0, 0x8, RZ ;  /* 0x0000000800000824 */ /* 0x000fca00078e00ff */
[----:B------:R-:W-:-:S04]  /*1d20*/  @P0 LOP3.LUT R0, R0, 0x18, RZ, 0xc0, !PT ;  /* 0x0000001800000812 */ /* 0x000fc800078ec0ff */
[----:B------:R-:W-:-:S04]  /*1d30*/  @P0 IADD3 R3, R6, 0x20, R0 ;  /* 0x0000002006030810 */ /* 0x000fc80007ffe000 */
[----:B------:R-:W-:-:S04]  /*1d40*/  @P0 PRMT R3, R152, 0x654, R3 ;  /* 0x0000065498030816 */ /* 0x000fc80000000003 */
[----:B------:R3:W-:Y:S01]  /*1d50*/  @P0 SYNCS.ARRIVE.TRANS64.RED.A1T0 RZ, [R3+URZ], RZ ;  /* 0x000000ff03ff09a7 */ /* 0x0007e2000810043f */
[----:B------:R-:W-:-:S13]  /*1d60*/  ISETP.GT.U32.AND P0, PT, R19, 0x1, PT ;  /* 0x000000011300780c */ /* 0x000fda0003f04070 */
[----:B---3--:R-:W-:Y:S05]  /*1d70*/  @P0 BRA `(.L_x_30) ;  /* 0x0000000000040947 */ /* 0x008fea0003800000 */
[----:B------:R-:W-:Y:S01]  /*1d80*/  BPT.TRAP 0x1 ;  /* 0x000000040000795c */ /* 0x000fe20000300000 */
.L_x_30:
[----:B------:R-:W3:Y:S01]  /*1d90*/  LDC R9, c[0x0][0x288] ;  /* 0x0000a200ff097b82 */ /* 0x000ee20000000800 */
[--C-:B------:R-:W-:Y:S01]  /*1da0*/  SHF.R.U32.HI R0, RZ, 0x2, R18.reuse ;  /* 0x00000002ff007819 */ /* 0x100fe20000011612 */
[----:B------:R-:W-:Y:S01]  /*1db0*/  UIADD3 UR39, UR40, UR39, URZ ;  /* 0x0000002728277290 */ /* 0x000fe2000fffe03f */
[----:B01----:R-:W-:Y:S01]  /*1dc0*/  SHF.R.U32.HI R5, RZ, 0x7, R18 ;  /* 0x00000007ff057819 */ /* 0x003fe20000011612 */
[----:B------:R-:W-:Y:S01]  /*1dd0*/  ULDC UR8, c[0x0][0x284] ;  /* 0x0000a10000087ab9 */ /* 0x000fe20000000800 */
[----:B------:R-:W-:Y:S01]  /*1de0*/  LOP3.LUT R4, R18, 0x60, RZ, 0xc0, !PT ;  /* 0x0000006012047812 */ /* 0x000fe200078ec0ff */
[----:B------:R-:W-:Y:S01]  /*1df0*/  USHF.R.U32.HI UR4, URZ, 0x2, UR39 ;  /* 0x000000023f047899 */ /* 0x000fe20008011627 */
[----:B------:R-:W-:Y:S01]  /*1e00*/  LOP3.LUT R3, R0, 0x7, RZ, 0xc0, !PT ;  /* 0x0000000700037812 */ /* 0x000fe200078ec0ff */
[----:B------:R-:W-:Y:S01]  /*1e10*/  UISETP.GT.U32.AND UP1, UPT, UR39, 0x3, UPT ;  /* 0x000000032700788c */ /* 0x000fe2000bf24070 */
[----:B------:R-:W-:Y:S01]  /*1e20*/  LOP3.LUT R0, R5, 0x1, RZ, 0xc0, !PT ;  /* 0x0000000105007812 */ /* 0x000fe200078ec0ff */
[----:B------:R-:W-:Y:S01]  /*1e30*/  ULOP3.LUT UR4, UR4, 0x1, URZ, 0xc0, !UPT ;  /* 0x0000000104047892 */ /* 0x000fe2000f8ec03f */
[----:B------:R-:W-:Y:S01]  /*1e40*/  SHF.R.U32.HI R6, RZ, 0x1, R4 ;  /* 0x00000001ff067819 */ /* 0x000fe20000011604 */
[----:B------:R-:W-:Y:S01]  /*1e50*/  IMAD.SHL.U32 R4, R18, 0x2, RZ ;  /* 0x0000000212047824 */ /* 0x000fe200078e00ff */
[----:B------:R-:W-:Y:S01]  /*1e60*/  SHF.R.S32.HI R14, RZ, 0x1f, R22 ;  /* 0x0000001fff0e7819 */ /* 0x000fe20000011416 */
[----:B------:R-:W-:Y:S01]  /*1e70*/  IMAD.SHL.U32 R8, R0, 0x40, RZ ;  /* 0x0000004000087824 */ /* 0x000fe200078e00ff */
[--C-:B------:R-:W-:Y:S01]  /*1e80*/  IADD3 R5, RZ, -R6, -R3.reuse ;  /* 0x80000006ff057210 */ /* 0x100fe20007ffe803 */
[----:B------:R-:W-:Y:S01]  /*1e90*/  UISETP.NE.U32.AND UP0, UPT, UR4, 0x1, UPT ;  /* 0x000000010400788c */ /* 0x000fe2000bf05070 */
[----:B------:R-:W-:Y:S01]  /*1ea0*/  LOP3.LUT R4, R4, 0x6, RZ, 0xc0, !PT ;  /* 0x0000000604047812 */ /* 0x000fe200078ec0ff */
[----:B------:R-:W-:Y:S01]  /*1eb0*/  ULDC.64 UR6, c[0x0][0x5d0] ;  /* 0x0001740000067ab9 */ /* 0x000fe20000000a00 */
[----:B------:R-:W-:Y:S01]  /*1ec0*/  LOP3.LUT R3, R8, 0x40, R3, 0xe2, !PT ;  /* 0x0000004008037812 */ /* 0x000fe200078ee203 */
[----:B------:R-:W-:Y:S01]  /*1ed0*/  IMAD R7, R0, -0x40, R5 ;  /* 0xffffffc000077824 */ /* 0x000fe200078e0205 */
[----:B------:R-:W-:Y:S01]  /*1ee0*/  LOP3.LUT R0, R18, 0x3, RZ, 0xc0, !PT ;  /* 0x0000000312007812 */ /* 0x000fe200078ec0ff */
[----:B------:R-:W-:Y:S01]  /*1ef0*/  UISETP.LT.U32.AND UP1, UPT, UR40, 0x4, UP1 ;  /* 0x000000042800788c */ /* 0x000fe20008f21070 */
[----:B------:R-:W-:Y:S01]  /*1f00*/  PRMT R8, R4, 0x6540, R153 ;  /* 0x0000654004087816 */ /* 0x000fe20000000099 */
[----:B------:R-:W-:Y:S01]  /*1f10*/  IMAD.SHL.U32 R153, R153, 0x100, RZ ;  /* 0x0000010099997824 */ /* 0x000fe200078e00ff */
[----:B------:R-:W-:Y:S01]  /*1f20*/  UISETP.GT.U32.AND UP0, UPT, UR40, 0x3, !UP0 ;  /* 0x000000032800788c */ /* 0x000fe2000c704070 */
[----:B---3--:R-:W-:Y:S01]  /*1f30*/  IMAD R12, R0, -0x2, R9 ;  /* 0xfffffffe000c7824 */ /* 0x008fe200078e0209 */
[----:B------:R-:W-:Y:S01]  /*1f40*/  USEL UR5, URZ, 0x1, !UP1 ;  /* 0x000000013f057887 */ /* 0x000fe2000c800000 */
[----:B------:R-:W-:Y:S01]  /*1f50*/  IMAD.SHL.U32 R0, R154, 0x80, RZ ;  /* 0x000000809a007824 */ /* 0x000fe200078e00ff */
[----:B------:R-:W-:Y:S01]  /*1f60*/  ISETP.GE.AND P0, PT, R153, R9, PT ;  /* 0x000000099900720c */ /* 0x000fe20003f06270 */
[----:B------:R-:W-:Y:S01]  /*1f70*/  IMAD R5, R14, UR6, RZ ;  /* 0x000000060e057c24 */ /* 0x000fe2000f8e02ff */
[----:B------:R-:W-:Y:S01]  /*1f80*/  SHF.R.S32.HI R9, RZ, 0x1f, R8 ;  /* 0x0000001fff097819 */ /* 0x000fe20000011408 */
[----:B------:R-:W-:Y:S01]  /*1f90*/  USEL UR4, URZ, 0x1, !UP0 ;  /* 0x000000013f047887 */ /* 0x000fe2000c000000 */
[----:B------:R-:W-:Y:S01]  /*1fa0*/  ISETP.GE.OR P0, PT, R0, UR8, P0 ;  /* 0x0000000800007c0c */ /* 0x000fe20008706670 */
[----:B------:R-:W-:Y:S01]  /*1fb0*/  IMAD.WIDE R10, R154, 0x80, RZ ;  /* 0x000000809a0a7825 */ /* 0x000fe200078e02ff */
[----:B------:R-:W-:Y:S01]  /*1fc0*/  ULOP3.LUT UR39, UR39, 0x3, URZ, 0xc0, !UPT ;  /* 0x0000000327277892 */ /* 0x000fe2000f8ec03f */
[----:B------:R-:W-:Y:S01]  /*1fd0*/  IADD3 R162, -R0, UR8, R7 ;  /* 0x0000000800a27c10 */ /* 0x000fe2000fffe107 */
[----:B------:R-:W-:Y:S01]  /*1fe0*/  ULOP3.LUT UR38, UR4, UR38, UR5, 0x96, !UPT ;  /* 0x0000002604267292 */ /* 0x000fe2000f8e9605 */
[----:B------:R-:W-:Y:S01]  /*1ff0*/  IMAD R13, R22, UR7, R5 ;  /* 0x00000007160d7c24 */ /* 0x000fe2000f8e0205 */
[----:B------:R-:W-:Y:S01]  /*2000*/  LOP3.LUT R163, R10, R3, R6, 0xfe, !PT ;  /* 0x000000030aa37212 */ /* 0x000fe200078efe06 */
[----:B------:R-:W-:-:S04]  /*2010*/  IMAD.WIDE.U32 R4, R22, UR6, R8 ;  /* 0x0000000616047c25 */ /* 0x000fc8000f8e0008 */
[----:B------:R-:W-:Y:S02]  /*2020*/  IMAD.IADD R5, R5, 0x1, R13 ;  /* 0x0000000105057824 */ /* 0x000fe400078e020d */
[----:B------:R-:W-:Y:S02]  /*2030*/  IMAD.IADD R0, R12, 0x1, -R153 ;  /* 0x000000010c007824 */ /* 0x000fe400078e0a99 */
[----:B------:R-:W-:Y:S01]  /*2040*/  IMAD.MOV.U32 R154, RZ, RZ, -0x1 ;  /* 0xffffffffff9a7424 */ /* 0x000fe200078e00ff */
[----:B------:R-:W-:Y:S06]  /*2050*/  @P0 BRA `(.L_x_32) ;  /* 0x0000006000a00947 */ /* 0x000fec0003800000 */
[----:B------:R-:W0:Y:S01]  /*2060*/  LDC.64 R12, c[0x0][0x5c8] ;  /* 0x00017200ff0c7b82 */ /* 0x000e220000000a00 */
[----:B------:R-:W-:Y:S01]  /*2070*/  ULDC.64 UR4, c[0x0][0x5c0] ;  /* 0x0001700000047ab9 */ /* 0x000fe20000000a00 */
[----:B------:R-:W-:Y:S01]  /*2080*/  BSSY B0, `(.L_x_32) ;  /* 0x0000625000007945 */ /* 0x000fe20003800000 */
[-C--:B0-----:R-:W-:Y:S02]  /*2090*/  IMAD R6, R11, R12.reuse, RZ ;  /* 0x0000000c0b067224 */ /* 0x081fe400078e02ff */
[----:B------:R-:W-:-:S04]  /*20a0*/  IMAD.WIDE.U32 R4, R163, R12, R4 ;  /* 0x0000000ca3047225 */ /* 0x000fc800078e0004 */
[----:B------:R-:W-:Y:S01]  /*20b0*/  IMAD R3, R163, R13, R6 ;  /* 0x0000000da3037224 */ /* 0x000fe200078e0206 */
[----:B------:R-:W-:-:S03]  /*20c0*/  IADD3 R4, P0, R4, UR4, RZ ;  /* 0x0000000404047c10 */ /* 0x000fc6000ff1e0ff */
[----:B------:R-:W-:Y:S01]  /*20d0*/  IMAD.IADD R3, R5, 0x1, R3 ;  /* 0x0000000105037824 */ /* 0x000fe200078e0203 */
[----:B------:R-:W-:-:S04]  /*20e0*/  LEA R6, P1, R12, R4, 0x3 ;  /* 0x000000040c067211 */ /* 0x000fc800078218ff */
[----:B------:R-:W-:Y:S02]  /*20f0*/  IADD3.X R5, R3, UR5, RZ, P0, !PT ;  /* 0x0000000503057c10 */ /* 0x000fe400087fe4ff */
[----:B-----5:R-:W-:Y:S02]  /*2100*/  ISETP.NE.AND P0, PT, R156, RZ, PT ;  /* 0x000000ff9c00720c */ /* 0x020fe40003f05270 */
[----:B------:R-:W-:-:S11]  /*2110*/  LEA.HI.X R7, R12, R5, R13, 0x3, P1 ;  /* 0x000000050c077211 */ /* 0x000fd600008f1c0d */
[----:B------:R-:W-:Y:S05]  /*2120*/  @!P0 BRA `(.L_x_33) ;  /* 0x0000004800608947 */ /* 0x000fea0003800000 */
[----:B------:R-:W0:Y:S01]  /*2130*/  LDC.64 R158, c[0x0][0x5b0] ;  /* 0x00016c00ff9e7b82 */ /* 0x000e220000000a00 */
[----:B------:R-:W-:Y:S01]  /*2140*/  ULDC.64 UR4, c[0x0][0x5b8] ;  /* 0x00016e0000047ab9 */ /* 0x000fe20000000a00 */
[----:B------:R-:W-:Y:S01]  /*2150*/  ISETP.GE.AND P1, PT, R162, 0x1, PT ;  /* 0x00000001a200780c */ /* 0x000fe20003f26270 */
[----:B------:R-:W-:Y:S01]  /*2160*/  IMAD R3, R14, UR4, RZ ;  /* 0x000000040e037c24 */ /* 0x000fe2000f8e02ff */
[----:B------:R-:W-:Y:S01]  /*2170*/  BSSY B1, `(.L_x_34) ;  /* 0x000000e000017945 */ /* 0x000fe20003800000 */
[----:B------:R-:W-:Y:S01]  /*2180*/  IMAD.WIDE.U32 R20, R22, UR4, R8 ;  /* 0x0000000416147c25 */ /* 0x000fe2000f8e0008 */
[----:B------:R-:W-:Y:S02]  /*2190*/  ISETP.LT.OR P5, PT, R0, 0x1, !P1 ;  /* 0x000000010000780c */ /* 0x000fe40004fa1670 */
[----:B------:R-:W1:Y:S01]  /*21a0*/  LDC.64 R160, c[0x0][0x5a8] ;  /* 0x00016a00ffa07b82 */ /* 0x000e620000000a00 */
[----:B------:R-:W-:Y:S02]  /*21b0*/  IMAD R3, R22, UR5, R3 ;  /* 0x0000000516037c24 */ /* 0x000fe4000f8e0203 */
[----:B------:R-:W-:-:S02]  /*21c0*/  IMAD.MOV.U32 R14, RZ, RZ, R20 ;  /* 0x000000ffff0e7224 */ /* 0x000fc400078e0014 */
[----:B------:R-:W-:Y:S02]  /*21d0*/  IMAD.IADD R15, R21, 0x1, R3 ;  /* 0x00000001150f7824 */ /* 0x000fe400078e0203 */
[-C--:B0-----:R-:W-:Y:S02]  /*21e0*/  IMAD R10, R11, R158.reuse, RZ ;  /* 0x0000009e0b0a7224 */ /* 0x081fe400078e02ff */
[----:B------:R-:W-:-:S04]  /*21f0*/  IMAD.WIDE.U32 R8, R163, R158, R14 ;  /* 0x0000009ea3087225 */ /* 0x000fc800078e000e */
[----:B------:R-:W-:Y:S01]  /*2200*/  IMAD R13, R163, R159, R10 ;  /* 0x0000009fa30d7224 */ /* 0x000fe200078e020a */
[----:B-1----:R-:W-:-:S04]  /*2210*/  IADD3 R8, P0, R8, R160, RZ ;  /* 0x000000a008087210 */ /* 0x002fc80007f1e0ff */
[----:B------:R-:W-:Y:S01]  /*2220*/  IADD3.X R9, R161, R9, R13, P0, !PT ;  /* 0x00000009a1097210 */ /* 0x000fe200007fe40d */
[----:B------:R-:W-:Y:S08]  /*2230*/  @P5 BRA `(.L_x_35) ;  /* 0x0000000000045947 */ /* 0x000ff00003800000 */
[----:B--2---:R0:W5:Y:S02]  /*2240*/  LDG.E.U8 R157, desc[UR36][R8.64] ;  /* 0x00000024089d7981 */ /* 0x004164000c1e1100 */
.L_x_35:
[----:B------:R-:W-:Y:S05]  /*2250*/  BSYNC B1 ;  /* 0x0000000000017941 */ /* 0x000fea0003800000 */
.L_x_34:
[----:B-----5:R-:W-:Y:S01]  /*2260*/  LOP3.LUT R3, R157, 0xffff, RZ, 0xc0, !PT ;  /* 0x0000ffff9d037812 */ /* 0x020fe200078ec0ff */
[----:B------:R-:W-:Y:S01]  /*2270*/  IMAD.SHL.U32 R10, R158, 0x8, RZ ;  /* 0x000000089e0a7824 */ /* 0x000fe200078e00ff */
[----:B------:R-:W-:Y:S01]  /*2280*/  ISETP.LT.OR P2, PT, R0, 0x2, !P1 ;  /* 0x000000020000780c */ /* 0x000fe20004f41670 */
[----:B------:R-:W-:Y:S01]  /*2290*/  BSSY B1, `(.L_x_36) ;  /* 0x000000e000017945 */ /* 0x000fe20003800000 */
[----:B------:R-:W-:Y:S02]  /*22a0*/  PRMT R3, R3, 0x8880, RZ ;  /* 0x0000888003037816 */ /* 0x000fe400000000ff */
[----:B------:R-:W-:Y:S02]  /*22b0*/  SHF.L.U64.HI R11, R158, 0x3, R159 ;  /* 0x000000039e0b7819 */ /* 0x000fe4000001029f */
[----:B------:R-:W-:Y:S01]  /*22c0*/  ISETP.GE.AND P0, PT, R162, 0x9, PT ;  /* 0x00000009a200780c */ /* 0x000fe20003f06270 */
[----:B------:R-:W-:Y:S02]  /*22d0*/  IMAD R12, R3, R156, RZ ;  /* 0x0000009c030c7224 */ /* 0x000fe400078e02ff */
[----:B------:R-:W-:-:S04]  /*22e0*/  IMAD.WIDE.U32 R10, R163, R158, R10 ;  /* 0x0000009ea30a7225 */ /* 0x000fc800078e000a */
[----:B------:R-:W-:Y:S01]  /*22f0*/  @!P5 IMAD R3, R24, R155, R12 ;  /* 0x0000009b1803d224 */ /* 0x000fe200078e020c */
[----:B------:R-:W-:Y:S01]  /*2300*/  IADD3 R10, P3, P4, R20, R160, R10 ;  /* 0x000000a0140a7210 */ /* 0x000fe20007c7e00a */
[----:B------:R-:W-:-:S03]  /*2310*/  IMAD.IADD R13, R13, 0x1, R11 ;  /* 0x000000010d0d7824 */ /* 0x000fc600078e020b */
[----:B------:R1:W-:Y:S01]  /*2320*/  @!P5 STG.E.U8 desc[UR36][R4.64], R3 ;  /* 0x000000030400d986 */ /* 0x0003e2000c101124 */
[----:B------:R-:W-:Y:S08]  /*2330*/  @P2 BRA `(.L_x_37) ;  /* 0x00000000000c2947 */ /* 0x000ff00003800000 */
[----:B--2---:R-:W1:Y:S02]  /*2340*/  LDG.E.U8 R157, desc[UR36][R8.64+0x1] ;  /* 0x00000124089d7981 */ /* 0x004e64000c1e1100 */
[----:B-1----:R-:W-:-:S05]  /*2350*/  PRMT R3, R157, 0x8880, RZ ;  /* 0x000088809d037816 */ /* 0x002fca00000000ff */
[----:B------:R-:W-:-:S07]  /*2360*/  IMAD R12, R3, R156, RZ ;  /* 0x0000009c030c7224 */ /* 0x000fce00078e02ff */
.L_x_37:
[----:B------:R-:W-:Y:S05]  /*2370*/  BSYNC B1 ;  /* 0x0000000000017941 */ /* 0x000fea0003800000 */
.L_x_36:
[C---:B------:R-:W-:Y:S01]  /*2380*/  ISETP.LT.OR P5, PT, R0.reuse, 0x1, !P0 ;  /* 0x000000010000780c */ /* 0x040fe200047a1670 */
[----:B------:R-:W-:Y:S01]  /*2390*/  @!P2 IMAD R25, R25, R155, R12 ;  /* 0x0000009b1919a224 */ /* 0x000fe200078e020c */
[----:B------:R-:W-:Y:S01]  /*23a0*/  BSSY B1, `(.L_x_38) ;  /* 0x000000a000017945 */ /* 0x000fe20003800000 */
[----:B------:R-:W-:Y:S02]  /*23b0*/  IADD3.X R11, R15, R161, R13, P3, P4 ;  /* 0x000000a10f0b7210 */ /* 0x000fe40001fe840d */
[C---:B------:R-:W-:Y:S01]  /*23c0*/  ISETP.LT.OR P3, PT, R0.reuse, 0x2, !P0 ;  /* 0x000000020000780c */ /* 0x040fe20004761670 */
[----:B------:R3:W-:Y:S01]  /*23d0*/  @!P2 STG.E.U8 desc[UR36][R4.64+0x1], R25 ;  /* 0x000001190400a986 */ /* 0x0007e2000c101124 */
[C---:B------:R-:W-:Y:S02]  /*23e0*/  ISETP.LT.OR P4, PT, R0.reuse, 0x9, !P1 ;  /* 0x000000090000780c */ /* 0x040fe40004f81670 */
[----:B------:R-:W-:-:S04]  /*23f0*/  ISETP.LT.OR P2, PT, R0, 0xa, !P1 ;  /* 0x0000000a0000780c */ /* 0x000fc80004f41670 */
[----:B------:R-:W-:Y:S09]  /*2400*/  @P5 BRA `(.L_x_39) ;  /* 0x00000000000c5947 */ /* 0x000ff20003800000 */
[----:B--2---:R-:W1:Y:S02]  /*2410*/  LDG.E.U8 R157, desc[UR36][R10.64] ;  /* 0x000000240a9d7981 */ /* 0x004e64000c1e1100 */
[----:B-1----:R-:W-:-:S05]  /*2420*/  PRMT R3, R157, 0x8880, RZ ;  /* 0x000088809d037816 */ /* 0x002fca00000000ff */
[----:B------:R-:W-:-:S07]  /*2430*/  IMAD R12, R3, R156, RZ ;  /* 0x0000009c030c7224 */ /* 0x000fce00078e02ff */
.L_x_39:
[----:B------:R-:W-:Y:S05]  /*2440*/  BSYNC B1 ;  /* 0x0000000000017941 */ /* 0x000fea0003800000 */
.L_x_38:
[----:B-1----:R-:W-:Y:S01]  /*2450*/  @!P5 IMAD R3, R26, R155, R12 ;  /* 0x0000009b1a03d224 */ /* 0x002fe200078e020c */
[----:B------:R-:W-:Y:S04]  /*2460*/  BSSY B1, `(.L_x_40) ;  /* 0x0000006000017945 */ /* 0x000fe80003800000 */
[----:B------:R1:W-:Y:S01]  /*2470*/  @!P5 STG.E.U8 desc[UR36][R6.64], R3 ;  /* 0x000000030600d986 */ /* 0x0003e2000c101124 */
[----:B------:R-:W-:Y:S05]  /*2480*/  @P3 BRA `(.L_x_41) ;  /* 0x00000000000c3947 */ /* 0x000fea0003800000 */
[----:B--2---:R-:W1:Y:S02]  /*2490*/  LDG.E.U8 R157, desc[UR36][R10.64+0x1] ;  /* 0x000001240a9d7981 */ /* 0x004e64000c1e1100 */
[----:B-1----:R-:W-:-:S05]  /*24a0*/  PRMT R3, R157, 0x8880, RZ ;  /* 0x000088809d037816 */ /* 0x002fca00000000ff */
[----:B------:R-:W-:-:S07]  /*24b0*/  IMAD R12, R3, R156, RZ ;  /* 0x0000009c030c7224 */ /* 0x000fce00078e02ff */
.L_x_41:
[----:B------:R-:W-:Y:S05]  /*24c0*/  BSYNC B1 ;  /* 0x0000000000017941 */ /* 0x000fea0003800000 */
.L_x_40:
[----:B------:R-:W-:Y:S01]  /*24d0*/  @!P3 IMAD R27, R27, R155, R12 ;  /* 0x0000009b1b1bb224 */ /* 0x000fe200078e020c */
[----:B------:R-:W-:Y:S04]  /*24e0*/  BSSY B1, `(.L_x_42) ;  /* 0x0000006000017945 */ /* 0x000fe80003800000 */
[----:B------:R4:W-:Y:S01]  /*24f0*/  @!P3 STG.E.U8 desc[UR36][R6.64+0x1], R27 ;  /* 0x0000011b0600b986 */ /* 0x0009e2000c101124 */
[----:B------:R-:W-:Y:S05]  /*2500*/  @P4 BRA `(.L_x_43) ;  /* 0x00000000000c4947 */ /* 0x000fea0003800000 */
[----:B--2---:R-:W1:Y:S02]  /*2510*/  LDG.E.U8 R157, desc[UR36][R8.64+0x8] ;  /* 0x00000824089d7981 */ /* 0x004e64000c1e1100 */
[----:B-1----:R-:W-:-:S05]  /*2520*/  PRMT R3, R157, 0x8880, RZ ;  /* 0x000088809d037816 */ /* 0x002fca00000000ff */
[----:B------:R-:W-:-:S07]  /*2530*/  IMAD R12, R3, R156, RZ ;  /* 0x0000009c030c7224 */ /* 0x000fce00078e02ff */
.L_x_43:
[----:B------:R-:W-:Y:S05]  /*2540*/  BSYNC B1 ;  /* 0x0000000000017941 */ /* 0x000fea0003800000 */
.L_x_42:
[----:B-1----:R-:W-:Y:S01]  /*2550*/  @!P4 IMAD R3, R28, R155, R12 ;  /* 0x0000009b1c03c224 */ /* 0x002fe200078e020c */
[----:B------:R-:W-:Y:S04]  /*2560*/  BSSY B1, `(.L_x_44) ;  /* 0x0000006000017945 */ /* 0x000fe80003800000 */
[----:B------:R1:W-:Y:S01]  /*2570*/  @!P4 STG.E.U8 desc[UR36][R4.64+0x8], R3 ;  /* 0x000008030400c986 */ /* 0x0003e2000c101124 */
[----:B------:R-:W-:Y:S05]  /*2580*/  @P2 BRA `(.L_x_45) ;  /* 0x00000000000c2947 */ /* 0x000fea0003800000 */
[----:B--2---:R-:W1:Y:S02]  /*2590*/  LDG.E.U8 R157, desc[UR36][R8.64+0x9] ;  /* 0x00000924089d7981 */ /* 0x004e64000c1e1100 */
[----:B-1----:R-:W-:-:S05]  /*25a0*/  PRMT R3, R157, 0x8880, RZ ;  /* 0x000088809d037816 */ /* 0x002fca00000000ff */
[----:B------:R-:W-:-:S07]  /*25b0*/  IMAD R12, R3, R156, RZ ;  /* 0x0000009c030c7224 */ /* 0x000fce00078e02ff */
.L_x_45:
[----:B------:R-:W-:Y:S05]  /*25c0*/  BSYNC B1 ;  /* 0x0000000000017941 */ /* 0x000fea0003800000 */
.L_x_44:
[C---:B------:R-:W-:Y:S01]  /*25d0*/  ISETP.LT.OR P4, PT, R0.reuse, 0x9, !P0 ;  /* 0x000000090000780c */ /* 0x040fe20004781670 */
[----:B------:R-:W-:Y:S01]  /*25e0*/  @!P2 IMAD R29, R29, R155, R12 ;  /* 0x0000009b1d1da224 */ /* 0x000fe200078e020c */
[----:B------:R-:W-:Y:S01]  /*25f0*/  BSSY B1, `(.L_x_46) ;  /* 0x0000009000017945 */ /* 0x000fe20003800000 */
[C---:B------:R-:W-:Y:S02]  /*2600*/  ISETP.LT.OR P3, PT, R0.reuse, 0xa, !P0 ;  /* 0x0000000a0000780c */ /* 0x040fe40004761670 */
[C---:B------:R-:W-:Y:S01]  /*2610*/  ISETP.LT.OR P5, PT, R0.reuse, 0x11, !P1 ;  /* 0x000000110000780c */ /* 0x040fe20004fa1670 */
[----:B------:R0:W-:Y:S01]  /*2620*/  @!P2 STG.E.U8 desc[UR36][R4.64+0x9], R29 ;  /* 0x0000091d0400a986 */ /* 0x0001e2000c101124 */
[----:B------:R-:W-:-:S06]  /*2630*/  ISETP.LT.OR P2, PT, R0, 0x12, !P1 ;  /* 0x000000120000780c */ /* 0x000fcc0004f41670 */
[----:B------:R-:W-:Y:S07]  /*2640*/  @P4 BRA `(.L_x_47) ;  /* 0x00000000000c4947 */ /* 0x000fee0003800000 */
[----:B--2---:R-:W1:Y:S02]  /*2650*/  LDG.E.U8 R157, desc[UR36][R10.64+0x8] ;  /* 0x000008240a9d7981 */ /* 0x004e64000c1e1100 */
[----:B-1----:R-:W-:-:S05]  /*2660*/  PRMT R3, R157, 0x8880, RZ ;  /* 0x000088809d037816 */ /* 0x002fca00000000ff */
[----:B------:R-:W-:-:S07]  /*2670*/  IMAD R12, R3, R156, RZ ;  /* 0x0000009c030c7224 */ /* 0x000fce00078e02ff */
.L_x_47:
[----:B------:R-:W-:Y:S05]  /*2680*/  BSYNC B1 ;  /* 0x0000000000017941 */ /* 0x000fea0003800000 */
.L_x_46:
[----:B-1----:R-:W-:Y:S01]  /*2690*/  @!P4 IMAD R3, R30, R155, R12 ;  /* 0x0000009b1e03c224 */ /* 0x002fe200078e020c */
[----:B------:R-:W-:Y:S04]  /*26a0*/  BSSY B1, `(.L_x_48) ;  /* 0x0000006000017945 */ /* 0x000fe80003800000 */
[----:B------:R1:W-:Y:S01]  /*26b0*/  @!P4 STG.E.U8 desc[UR36][R6.64+0x8], R3 ;  /* 0x000008030600c986 */ /* 0x0003e2000c101124 */
[----:B------:R-:W-:Y:S05]  /*26c0*/  @P3 BRA `(.L_x_49) ;  /* 0x00000000000c3947 */ /* 0x000fea0003800000 */
[----:B--2---:R-:W1:Y:S02]  /*26d0*/  LDG.E.U8 R157, desc[UR36][R10.64+0x9] ;  /* 0x000009240a9d7981 */ /* 0x004e64000c1e1100 */
[----:B-1----:R-:W-:-:S05]  /*26e0*/  PRMT R3, R157, 0x8880, RZ ;  /* 0x000088809d037816 */ /* 0x002fca00000000ff */
[----:B------:R-:W-:-:S07]  /*26f0*/  IMAD R12, R3, R156, RZ ;  /* 0x0000009c030c7224 */ /* 0x000fce00078e02ff */
.L_x_49:
[----:B------:R-:W-:Y:S05]  /*2700*/  BSYNC B1 ;  /* 0x0000000000017941 */ /* 0x000fea0003800000 */
.L_x_48:
[----:B------:R-:W-:Y:S01]  /*2710*/  @!P3 IMAD R31, R31, R155, R12 ;  /* 0x0000009b1f1fb224 */ /* 0x000fe200078e020c */
[----:B------:R-:W-:Y:S04]  /*2720*/  BSSY B1, `(.L_x_50) ;  /* 0x0000006000017945 */ /* 0x000fe80003800000 */
[----:B------:R0:W-:Y:S01]  /*2730*/  @!P3 STG.E.U8 desc[UR36][R6.64+0x9], R31 ;  /* 0x0000091f0600b986 */ /* 0x0001e2000c101124 */
[----:B------:R-:W-:Y:S05]  /*2740*/  @P5 BRA `(.L_x_51) ;  /* 0x00000000000c5947 */ /* 0x000fea0003800000 */
[----:B--2---:R-:W1:Y:S02]  /*2750*/  LDG.E.U8 R157, desc[UR36][R8.64+0x10] ;  /* 0x00001024089d7981 */ /* 0x004e64000c1e1100 */
[----:B-1----:R-:W-:-:S05]  /*2760*/  PRMT R3, R157, 0x8880, RZ ;  /* 0x000088809d037816 */ /* 0x002fca00000000ff */
[----:B------:R-:W-:-:S07]  /*2770*/  IMAD R12, R3, R156, RZ ;  /* 0x0000009c030c7224 */ /* 0x000fce00078e02ff */
.L_x_51:
[----:B------:R-:W-:Y:S05]  /*2780*/  BSYNC B1 ;  /* 0x0000000000017941 */ /* 0x000fea0003800000 */
.L_x_50:
[----:B-1----:R-:W-:Y:S01]  /*2790*/  @!P5 IMAD R3, R32, R155, R12 ;  /* 0x0000009b2003d224 */ /* 0x002fe200078e020c */
[----:B------:R-:W-:Y:S04]  /*27a0*/  BSSY B1, `(.L_x_52) ;  /* 0x0000006000017945 */ /* 0x000fe80003800000 */
[----:B------:R1:W-:Y:S01]  /*27b0*/  @!P5 STG.E.U8 desc[UR36][R4.64+0x10], R3 ;  /* 0x000010030400d986 */ /* 0x0003e2000c101124 */
[----:B------:R-:W-:Y:S05]  /*27c0*/  @P2 BRA `(.L_x_53) ;  /* 0x00000000000c2947 */ /* 0x000fea0003800000 */
[----:B--2---:R-:W1:Y:S02]  /*27d0*/  LDG.E.U8 R157, desc[UR36][R8.64+0x11] ;  /* 0x00001124089d7981 */ /* 0x004e64000c1e1100 */
[----:B-1----:R-:W-:-:S05]  /*27e0*/  PRMT R3, R157, 0x8880, RZ ;  /* 0x000088809d037816 */ /* 0x002fca00000000ff */
[----:B------:R-:W-:-:S07]  /*27f0*/  IMAD R12, R3, R156, RZ ;  /* 0x0000009c030c7224 */ /* 0x000fce00078e02ff */
.L_x_53:
[----:B------:R-:W-:Y:S05]  /*2800*/  BSYNC B1 ;  /* 0x0000000000017941 */ /* 0x000fea0003800000 */
.L_x_52:
        /* <DEDUP_REMOVED lines=11> */
.L_x_55:
[----:B------:R-:W-:Y:S05]  /*28c0*/  BSYNC B1 ;  /* 0x0000000000017941 */ /* 0x000fea0003800000 */
.L_x_54:
[----:B-1----:R-:W-:Y:S01]  /*28d0*/  @!P4 IMAD R3, R34, R155, R12 ;  /* 0x0000009b2203c224 */ /* 0x002fe200078e020c */
[----:B------:R-:W-:Y:S04]  /*28e0*/  BSSY B1, `(.L_x_56) ;  /* 0x0000006000017945 */ /* 0x000fe80003800000 */
[----:B------:R1:W-:Y:S01]  /*28f0*/  @!P4 STG.E.U8 desc[UR36][R6.64+0x10], R3 ;  /* 0x000010030600c986 */ /* 0x0003e2000c101124 */
[----:B------:R-:W-:Y:S05]  /*2900*/  @P3 BRA `(.L_x_57) ;  /* 0x00000000000c3947 */ /* 0x000fea0003800000 */
[----:B--2---:R-:W1:Y:S02]  /*2910*/  LDG.E.U8 R157, desc[UR36][R10.64+0x11] ;  /* 0x000011240a9d7981 */ /* 0x004e64000c1e1100 */
[----:B-1----:R-:W-:-:S05]  /*2920*/  PRMT R3, R157, 0x8880, RZ ;  /* 0x000088809d037816 */ /* 0x002fca00000000ff */
[----:B------:R-:W-:-:S07]  /*2930*/  IMAD R12, R3, R156, RZ ;  /* 0x0000009c030c7224 */ /* 0x000fce00078e02ff */
.L_x_57:
[----:B------:R-:W-:Y:S05]  /*2940*/  BSYNC B1 ;  /* 0x0000000000017941 */ /* 0x000fea0003800000 */
.L_x_56:
[----:B------:R-:W-:Y:S01]  /*2950*/  @!P3 IMAD R35, R35, R155, R12 ;  /* 0x0000009b2323b224 */ /* 0x000fe200078e020c */
[----:B------:R-:W-:Y:S04]  /*2960*/  BSSY B1, `(.L_x_58) ;  /* 0x0000006000017945 */ /* 0x000fe80003800000 */
[----:B------:R0:W-:Y:S01]  /*2970*/  @!P3 STG.E.U8 desc[UR36][R6.64+0x11], R35 ;  /* 0x000011230600b986 */ /* 0x0001e2000c101124 */
[----:B------:R-:W-:Y:S05]  /*2980*/  @P5 BRA `(.L_x_59) ;  /* 0x00000000000c5947 */ /* 0x000fea0003800000 */
[----:B--2---:R-:W1:Y:S02]  /*2990*/  LDG.E.U8 R157, desc[UR36][R8.64+0x18] ;  /* 0x00001824089d7981 */ /* 0x004e64000c1e1100 */
[----:B-1----:R-:W-:-:S05]  /*29a0*/  PRMT R3, R157, 0x8880, RZ ;  /* 0x000088809d037816 */ /* 0x002fca00000000ff */
[----:B------:R-:W-:-:S07]  /*29b0*/  IMAD R12, R3, R156, RZ ;  /* 0x0000009c030c7224 */ /* 0x000fce00078e02ff */
.L_x_59:
[----:B------:R-:W-:Y:S05]  /*29c0*/  BSYNC B1 ;  /* 0x0000000000017941 */ /* 0x000fea0003800000 */
.L_x_58:
[----:B-1----:R-:W-:Y:S01]  /*29d0*/  @!P5 IMAD R3, R36, R155, R12 ;  /* 0x0000009b2403d224 */ /* 0x002fe200078e020c */
[----:B------:R-:W-:Y:S04]  /*29e0*/  BSSY B1, `(.L_x_60) ;  /* 0x0000006000017945 */ /* 0x000fe80003800000 */
[----:B------:R1:W-:Y:S01]  /*29f0*/  @!P5 STG.E.U8 desc[UR36][R4.64+0x18], R3 ;  /* 0x000018030400d986 */ /* 0x0003e2000c101124 */
[----:B------:R-:W-:Y:S05]  /*2a00*/  @P2 BRA `(.L_x_61) ;  /* 0x00000000000c2947 */ /* 0x000fea0003800000 */
[----:B--2---:R-:W1:Y:S02]  /*2a10*/  LDG.E.U8 R157, desc[UR36][R8.64+0x19] ;  /* 0x00001924089d7981 */ /* 0x004e64000c1e1100 */
[----:B-1----:R-:W-:-:S05]  /*2a20*/  PRMT R3, R157, 0x8880, RZ ;  /* 0x000088809d037816 */ /* 0x002fca00000000ff */
[----:B------:R-:W-:-:S07]  /*2a30*/  IMAD R12, R3, R156, RZ ;  /* 0x0000009c030c7224 */ /* 0x000fce00078e02ff */
.L_x_61:
[----:B------:R-:W-:Y:S05]  /*2a40*/  BSYNC B1 ;  /* 0x0000000000017941 */ /* 0x000fea0003800000 */
.L_x_60:
        /* <DEDUP_REMOVED lines=11> */
.L_x_63:
[----:B------:R-:W-:Y:S05]  /*2b00*/  BSYNC B1 ;  /* 0x0000000000017941 */ /* 0x000fea0003800000 */
.L_x_62:
[----:B-1----:R-:W-:Y:S01]  /*2b10*/  @!P4 IMAD R3, R38, R155, R12 ;  /* 0x0000009b2603c224 */ /* 0x002fe200078e020c */
[----:B------:R-:W-:Y:S04]  /*2b20*/  BSSY B1, `(.L_x_64) ;  /* 0x0000006000017945 */ /* 0x000fe80003800000 */
[----:B------:R1:W-:Y:S01]  /*2b30*/  @!P4 STG.E.U8 desc[UR36][R6.64+0x18], R3 ;  /* 0x000018030600c986 */ /* 0x0003e2000c101124 */
[----:B------:R-:W-:Y:S05]  /*2b40*/  @P3 BRA `(.L_x_65) ;  /* 0x00000000000c3947 */ /* 0x000fea0003800000 */
[----:B--2---:R-:W1:Y:S02]  /*2b50*/  LDG.E.U8 R157, desc[UR36][R10.64+0x19] ;  /* 0x000019240a9d7981 */ /* 0x004e64000c1e1100 */
[----:B-1----:R-:W-:-:S05]  /*2b60*/  PRMT R3, R157, 0x8880, RZ ;  /* 0x000088809d037816 */ /* 0x002fca00000000ff */
[----:B------:R-:W-:-:S07]  /*2b70*/  IMAD R12, R3, R156, RZ ;  /* 0x0000009c030c7224 */ /* 0x000fce00078e02ff */
.L_x_65:
[----:B------:R-:W-:Y:S05]  /*2b80*/  BSYNC B1 ;  /* 0x0000000000017941 */ /* 0x000fea0003800000 */
.L_x_64:
[----:B------:R-:W-:Y:S01]  /*2b90*/  @!P3 IMAD R39, R39, R155, R12 ;  /* 0x0000009b2727b224 */ /* 0x000fe200078e020c */
[----:B------:R-:W-:Y:S04]  /*2ba0*/  BSSY B1, `(.L_x_66) ;  /* 0x0000006000017945 */ /* 0x000fe80003800000 */
[----:B------:R0:W-:Y:S01]  /*2bb0*/  @!P3 STG.E.U8 desc[UR36][R6.64+0x19], R39 ;  /* 0x000019270600b986 */ /* 0x0001e2000c101124 */
[----:B------:R-:W-:Y:S05]  /*2bc0*/  @P5 BRA `(.L_x_67) ;  /* 0x00000000000c5947 */ /* 0x000fea0003800000 */
[----:B--2---:R-:W1:Y:S02]  /*2bd0*/  LDG.E.U8 R157, desc[UR36][R8.64+0x20] ;  /* 0x00002024089d7981 */ /* 0x004e64000c1e1100 */
[----:B-1----:R-:W-:-:S05]  /*2be0*/  PRMT R3, R157, 0x8880, RZ ;  /* 0x000088809d037816 */ /* 0x002fca00000000ff */
[----:B------:R-:W-:-:S07]  /*2bf0*/  IMAD R12, R3, R156, RZ ;  /* 0x0000009c030c7224 */ /* 0x000fce00078e02ff */
.L_x_67:
[----:B------:R-:W-:Y:S05]  /*2c00*/  BSYNC B1 ;  /* 0x0000000000017941 */ /* 0x000fea0003800000 */
.L_x_66:
[----:B-1----:R-:W-:Y:S01]  /*2c10*/  @!P5 IMAD R3, R40, R155, R12 ;  /* 0x0000009b2803d224 */ /* 0x002fe200078e020c */
[----:B------:R-:W-:Y:S04]  /*2c20*/  BSSY B1, `(.L_x_68) ;  /* 0x0000006000017945 */ /* 0x000fe80003800000 */
[----:B------:R1:W-:Y:S01]  /*2c30*/  @!P5 STG.E.U8 desc[UR36][R4.64+0x20], R3 ;  /* 0x000020030400d986 */ /* 0x0003e2000c101124 */
[----:B------:R-:W-:Y:S05]  /*2c40*/  @P2 BRA `(.L_x_69) ;  /* 0x00000000000c2947 */ /* 0x000fea0003800000 */
[----:B--2---:R-:W1:Y:S02]  /*2c50*/  LDG.E.U8 R157, desc[UR36][R8.64+0x21] ;  /* 0x00002124089d7981 */ /* 0x004e64000c1e1100 */
[----:B-1----:R-:W-:-:S05]  /*2c60*/  PRMT R3, R157, 0x8880, RZ ;  /* 0x000088809d037816 */ /* 0x002fca00000000ff */
[----:B------:R-:W-:-:S07]  /*2c70*/  IMAD R12, R3, R156, RZ ;  /* 0x0000009c030c7224 */ /* 0x000fce00078e02ff */
.L_x_69:
[----:B------:R-:W-:Y:S05]  /*2c80*/  BSYNC B1 ;  /* 0x0000000000017941 */ /* 0x000fea0003800000 */
.L_x_68:
        /* <DEDUP_REMOVED lines=11> */
.L_x_71:
[----:B------:R-:W-:Y:S05]  /*2d40*/  BSYNC B1 ;  /* 0x0000000000017941 */ /* 0x000fea0003800000 */
.L_x_70:
[----:B-1----:R-:W-:Y:S01]  /*2d50*/  @!P4 IMAD R3, R42, R155, R12 ;  /* 0x0000009b2a03c224 */ /* 0x002fe200078e020c */
[----:B------:R-:W-:Y:S04]  /*2d60*/  BSSY B1, `(.L_x_72) ;  /* 0x0000006000017945 */ /* 0x000fe80003800000 */
[----:B------:R1:W-:Y:S01]  /*2d70*/  @!P4 STG.E.U8 desc[UR36][R6.64+0x20], R3 ;  /* 0x000020030600c986 */ /* 0x0003e2000c101124 */
[----:B------:R-:W-:Y:S05]  /*2d80*/  @P3 BRA `(.L_x_73) ;  /* 0x00000000000c3947 */ /* 0x000fea0003800000 */
[----:B--2---:R-:W1:Y:S02]  /*2d90*/  LDG.E.U8 R157, desc[UR36][R10.64+0x21] ;  /* 0x000021240a9d7981 */ /* 0x004e64000c1e1100 */
[----:B-1----:R-:W-:-:S05]  /*2da0*/  PRMT R3, R157, 0x8880, RZ ;  /* 0x000088809d037816 */ /* 0x002fca00000000ff */
[----:B------:R-:W-:-:S07]  /*2db0*/  IMAD R12, R3, R156, RZ ;  /* 0x0000009c030c7224 */ /* 0x000fce00078e02ff */
.L_x_73:
[----:B------:R-:W-:Y:S05]  /*2dc0*/  BSYNC B1 ;  /* 0x0000000000017941 */ /* 0x000fea0003800000 */
.L_x_72:
[----:B------:R-:W-:Y:S01]  /*2dd0*/  @!P3 IMAD R43, R43, R155, R12 ;  /* 0x0000009b2b2bb224 */ /* 0x000fe200078e020c */
[----:B------:R-:W-:Y:S04]  /*2de0*/  BSSY B1, `(.L_x_74) ;  /* 0x0000006000017945 */ /* 0x000fe80003800000 */
[----:B------:R0:W-:Y:S01]  /*2df0*/  @!P3 STG.E.U8 desc[UR36][R6.64+0x21], R43 ;  /* 0x0000212b0600b986 */ /* 0x0001e2000c101124 */
[----:B------:R-:W-:Y:S05]  /*2e00*/  @P5 BRA `(.L_x_75) ;  /* 0x00000000000c5947 */ /* 0x000fea0003800000 */
[----:B--2---:R-:W1:Y:S02]  /*2e10*/  LDG.E.U8 R157, desc[UR36][R8.64+0x28] ;  /* 0x00002824089d7981 */ /* 0x004e64000c1e1100 */
[----:B-1----:R-:W-:-:S05]  /*2e20*/  PRMT R3, R157, 0x8880, RZ ;  /* 0x000088809d037816 */ /* 0x002fca00000000ff */
[----:B------:R-:W-:-:S07]  /*2e30*/  IMAD R12, R3, R156, RZ ;  /* 0x0000009c030c7224 */ /* 0x000fce00078e02ff */
.L_x_75:
[----:B------:R-:W-:Y:S05]  /*2e40*/  BSYNC B1 ;  /* 0x0000000000017941 */ /* 0x000fea0003800000 */
.L_x_74:
[----:B-1----:R-:W-:Y:S01]  /*2e50*/  @!P5 IMAD R3, R44, R155, R12 ;  /* 0x0000009b2c03d224 */ /* 0x002fe200078e020c */
[----:B------:R-:W-:Y:S04]  /*2e60*/  BSSY B1, `(.L_x_76) ;  /* 0x0000006000017945 */ /* 0x000fe80003800000 */
[----:B------:R1:W-:Y:S01]  /*2e70*/  @!P5 STG.E.U8 desc[UR36][R4.64+0x28], R3 ;  /* 0x000028030400d986 */ /* 0x0003e2000c101124 */
[----:B------:R-:W-:Y:S05]  /*2e80*/  @P2 BRA `(.L_x_77) ;  /* 0x00000000000c2947 */ /* 0x000fea0003800000 */
[----:B--2---:R-:W1:Y:S02]  /*2e90*/  LDG.E.U8 R157, desc[UR36][R8.64+0x29] ;  /* 0x00002924089d7981 */ /* 0x004e64000c1e1100 */
[----:B-1----:R-:W-:-:S05]  /*2ea0*/  PRMT R3, R157, 0x8880, RZ ;  /* 0x000088809d037816 */ /* 0x002fca00000000ff */
[----:B------:R-:W-:-:S07]  /*2eb0*/  IMAD R12, R3, R156, RZ ;  /* 0x0000009c030c7224 */ /* 0x000fce00078e02ff */
.L_x_77:
[----:B------:R-:W-:Y:S05]  /*2ec0*/  BSYNC B1 ;  /* 0x0000000000017941 */ /* 0x000fea0003800000 */
.L_x_76:
        /* <DEDUP_REMOVED lines=11> */
.L_x_79:
[----:B------:R-:W-:Y:S05]  /*2f80*/  BSYNC B1 ;  /* 0x0000000000017941 */ /* 0x000fea0003800000 */
.L_x_78:
[----:B-1----:R-:W-:Y:S01]  /*2f90*/  @!P4 IMAD R3, R46, R155, R12 ;  /* 0x0000009b2e03c224 */ /* 0x002fe200078e020c */
[----:B------:R-:W-:Y:S04]  /*2fa0*/  BSSY B1, `(.L_x_80) ;  /* 0x0000006000017945 */ /* 0x000fe80003800000 */
[----:B------:R1:W-:Y:S01]  /*2fb0*/  @!P4 STG.E.U8 desc[UR36][R6.64+0x28], R3 ;  /* 0x000028030600c986 */ /* 0x0003e2000c101124 */
[----:B------:R-:W-:Y:S05]  /*2fc0*/  @P3 BRA `(.L_x_81) ;  /* 0x00000000000c3947 */ /* 0x000fea0003800000 */
[----:B--2---:R-:W1:Y:S02]  /*2fd0*/  LDG.E.U8 R157, desc[UR36][R10.64+0x29] ;  /* 0x000029240a9d7981 */ /* 0x004e64000c1e1100 */
[----:B-1----:R-:W-:-:S05]  /*2fe0*/  PRMT R3, R157, 0x8880, RZ ;  /* 0x000088809d037816 */ /* 0x002fca00000000ff */
[----:B------:R-:W-:-:S07]  /*2ff0*/  IMAD R12, R3, R156, RZ ;  /* 0x0000009c030c7224 */ /* 0x000fce00078e02ff */
.L_x_81:
[----:B------:R-:W-:Y:S05]  /*3000*/  BSYNC B1 ;  /* 0x0000000000017941 */ /* 0x000fea0003800000 */
.L_x_80:
[----:B------:R-:W-:Y:S01]  /*3010*/  @!P3 IMAD R47, R47, R155, R12 ;  /* 0x0000009b2f2fb224 */ /* 0x000fe200078e020c */
[----:B------:R-:W-:Y:S04]  /*3020*/  BSSY B1, `(.L_x_82) ;  /* 0x0000006000017945 */ /* 0x000fe80003800000 */
[----:B------:R0:W-:Y:S01]  /*3030*/  @!P3 STG.E.U8 desc[UR36][R6.64+0x29], R47 ;  /* 0x0000292f0600b986 */ /* 0x0001e2000c101124 */
[----:B------:R-:W-:Y:S05]  /*3040*/  @P5 BRA `(.L_x_83) ;  /* 0x00000000000c5947 */ /* 0x000fea0003800000 */
[----:B--2---:R-:W1:Y:S02]  /*3050*/  LDG.E.U8 R157, desc[UR36][R8.64+0x30] ;  /* 0x00003024089d7981 */ /* 0x004e64000c1e1100 */
[----:B-1----:R-:W-:-:S05]  /*3060*/  PRMT R3, R157, 0x8880, RZ ;  /* 0x000088809d037816 */ /* 0x002fca00000000ff */
[----:B------:R-:W-:-:S07]  /*3070*/  IMAD R12, R3, R156, RZ ;  /* 0x0000009c030c7224 */ /* 0x000fce00078e02ff */
.L_x_83:
[----:B------:R-:W-:Y:S05]  /*3080*/  BSYNC B1 ;  /* 0x0000000000017941 */ /* 0x000fea0003800000 */
.L_x_82:
[----:B-1----:R-:W-:Y:S01]  /*3090*/  @!P5 IMAD R3, R48, R155, R12 ;  /* 0x0000009b3003d224 */ /* 0x002fe200078e020c */
[----:B------:R-:W-:Y:S04]  /*30a0*/  BSSY B1, `(.L_x_84) ;  /* 0x0000006000017945 */ /* 0x000fe80003800000 */
[----:B------:R1:W-:Y:S01]  /*30b0*/  @!P5 STG.E.U8 desc[UR36][R4.64+0x30], R3 ;  /* 0x000030030400d986 */ /* 0x0003e2000c101124 */
[----:B------:R-:W-:Y:S05]  /*30c0*/  @P2 BRA `(.L_x_85) ;  /* 0x00000000000c2947 */ /* 0x000fea0003800000 */
[----:B--2---:R-:W1:Y:S02]  /*30d0*/  LDG.E.U8 R157, desc[UR36][R8.64+0x31] ;  /* 0x00003124089d7981 */ /* 0x004e64000c1e1100 */
[----:B-1----:R-:W-:-:S05]  /*30e0*/  PRMT R3, R157, 0x8880, RZ ;  /* 0x000088809d037816 */ /* 0x002fca00000000ff */
[----:B------:R-:W-:-:S07]  /*30f0*/  IMAD R12, R3, R156, RZ ;  /* 0x0000009c030c7224 */ /* 0x000fce00078e02ff */
.L_x_85:
[----:B------:R-:W-:Y:S05]  /*3100*/  BSYNC B1 ;  /* 0x0000000000017941 */ /* 0x000fea0003800000 */
.L_x_84:
        /* <DEDUP_REMOVED lines=11> */
.L_x_87:
[----:B------:R-:W-:Y:S05]  /*31c0*/  BSYNC B1 ;  /* 0x0000000000017941 */ /* 0x000fea0003800000 */
.L_x_86:
[----:B-1----:R-:W-:Y:S01]  /*31d0*/  @!P4 IMAD R3, R50, R155, R12 ;  /* 0x0000009b3203c224 */ /* 0x002fe200078e020c */
[----:B------:R-:W-:Y:S04]  /*31e0*/  BSSY B1, `(.L_x_88) ;  /* 0x0000006000017945 */ /* 0x000fe80003800000 */
[----:B------:R1:W-:Y:S01]  /*31f0*/  @!P4 STG.E.U8 desc[UR36][R6.64+0x30], R3 ;  /* 0x000030030600c986 */ /* 0x0003e2000c101124 */
[----:B------:R-:W-:Y:S05]  /*3200*/  @P3 BRA `(.L_x_89) ;  /* 0x00000000000c3947 */ /* 0x000fea0003800000 */
[----:B--2---:R-:W1:Y:S02]  /*3210*/  LDG.E.U8 R157, desc[UR36][R10.64+0x31] ;  /* 0x000031240a9d7981 */ /* 0x004e64000c1e1100 */
[----:B-1----:R-:W-:-:S05]  /*3220*/  PRMT R3, R157, 0x8880, RZ ;  /* 0x000088809d037816 */ /* 0x002fca00000000ff */
[----:B------:R-:W-:-:S07]  /*3230*/  IMAD R12, R3, R156, RZ ;  /* 0x0000009c030c7224 */ /* 0x000fce00078e02ff */
.L_x_89:
[----:B------:R-:W-:Y:S05]  /*3240*/  BSYNC B1 ;  /* 0x0000000000017941 */ /* 0x000fea0003800000 */
.L_x_88:
[----:B------:R-:W-:Y:S01]  /*3250*/  @!P3 IMAD R51, R51, R155, R12 ;  /* 0x0000009b3333b224 */ /* 0x000fe200078e020c */
[----:B------:R-:W-:Y:S04]  /*3260*/  BSSY B1, `(.L_x_90) ;  /* 0x0000006000017945 */ /* 0x000fe80003800000 */
[----:B------:R0:W-:Y:S01]  /*3270*/  @!P3 STG.E.U8 desc[UR36][R6.64+0x31], R51 ;  /* 0x000031330600b986 */ /* 0x0001e2000c101124 */
[----:B------:R-:W-:Y:S05]  /*3280*/  @P5 BRA `(.L_x_91) ;  /* 0x00000000000c5947 */ /* 0x000fea0003800000 */
[----:B--2---:R-:W1:Y:S02]  /*3290*/  LDG.E.U8 R157, desc[UR36][R8.64+0x38] ;  /* 0x00003824089d7981 */ /* 0x004e64000c1e1100 */
[----:B-1----:R-:W-:-:S05]  /*32a0*/  PRMT R3, R157, 0x8880, RZ ;  /* 0x000088809d037816 */ /* 0x002fca00000000ff */
[----:B------:R-:W-:-:S07]  /*32b0*/  IMAD R12, R3, R156, RZ ;  /* 0x0000009c030c7224 */ /* 0x000fce00078e02ff */
.L_x_91:
[----:B------:R-:W-:Y:S05]  /*32c0*/  BSYNC B1 ;  /* 0x0000000000017941 */ /* 0x000fea0003800000 */
.L_x_90:
[----:B-1----:R-:W-:Y:S01]  /*32d0*/  @!P5 IMAD R3, R52, R155, R12 ;  /* 0x0000009b3403d224 */ /* 0x002fe200078e020c */
[----:B------:R-:W-:Y:S04]  /*32e0*/  BSSY B1, `(.L_x_92) ;  /* 0x0000006000017945 */ /* 0x000fe80003800000 */
[----:B------:R1:W-:Y:S01]  /*32f0*/  @!P5 STG.E.U8 desc[UR36][R4.64+0x38], R3 ;  /* 0x000038030400d986 */ /* 0x0003e2000c101124 */
[----:B------:R-:W-:Y:S05]  /*3300*/  @P2 BRA `(.L_x_93) ;  /* 0x00000000000c2947 */ /* 0x000fea0003800000 */
[----:B--2---:R-:W1:Y:S02]  /*3310*/  LDG.E.U8 R157, desc[UR36][R8.64+0x39] ;  /* 0x00003924089d7981 */ /* 0x004e64000c1e1100 */
[----:B-1----:R-:W-:-:S05]  /*3320*/  PRMT R3, R157, 0x8880, RZ ;  /* 0x000088809d037816 */ /* 0x002fca00000000ff */
[----:B------:R-:W-:-:S07]  /*3330*/  IMAD R12, R3, R156, RZ ;  /* 0x0000009c030c7224 */ /* 0x000fce00078e02ff */
.L_x_93:
[----:B------:R-:W-:Y:S05]  /*3340*/  BSYNC B1 ;  /* 0x0000000000017941 */ /* 0x000fea0003800000 */
.L_x_92:
        /* <DEDUP_REMOVED lines=11> */
.L_x_95:
[----:B------:R-:W-:Y:S05]  /*3400*/  BSYNC B1 ;  /* 0x0000000000017941 */ /* 0x000fea0003800000 */
.L_x_94:
[----:B-1----:R-:W-:Y:S01]  /*3410*/  @!P4 IMAD R3, R54, R155, R12 ;  /* 0x0000009b3603c224 */ /* 0x002fe200078e020c */
[----:B------:R-:W-:Y:S04]  /*3420*/  BSSY B1, `(.L_x_96) ;  /* 0x0000006000017945 */ /* 0x000fe80003800000 */
[----:B------:R1:W-:Y:S01]  /*3430*/  @!P4 STG.E.U8 desc[UR36][R6.64+0x38], R3 ;  /* 0x000038030600c986 */ /* 0x0003e2000c101124 */
[----:B------:R-:W-:Y:S05]  /*3440*/  @P3 BRA `(.L_x_97) ;  /* 0x00000000000c3947 */ /* 0x000fea0003800000 */
[----:B--2---:R-:W1:Y:S02]  /*3450*/  LDG.E.U8 R157, desc[UR36][R10.64+0x39] ;  /* 0x000039240a9d7981 */ /* 0x004e64000c1e1100 */
[----:B-1----:R-:W-:-:S05]  /*3460*/  PRMT R3, R157, 0x8880, RZ ;  /* 0x000088809d037816 */ /* 0x002fca00000000ff */
[----:B------:R-:W-:-:S07]  /*3470*/  IMAD R12, R3, R156, RZ ;  /* 0x0000009c030c7224 */ /* 0x000fce00078e02ff */
.L_x_97:
[----:B------:R-:W-:Y:S05]  /*3480*/  BSYNC B1 ;  /* 0x0000000000017941 */ /* 0x000fea0003800000 */
.L_x_96:
[----:B------:R-:W-:Y:S01]  /*3490*/  @!P3 IMAD R55, R55, R155, R12 ;  /* 0x0000009b3737b224 */ /* 0x000fe200078e020c */
[----:B------:R-:W-:Y:S04]  /*34a0*/  BSSY B1, `(.L_x_98) ;  /* 0x0000006000017945 */ /* 0x000fe80003800000 */
[----:B------:R0:W-:Y:S01]  /*34b0*/  @!P3 STG.E.U8 desc[UR36][R6.64+0x39], R55 ;  /* 0x000039370600b986 */ /* 0x0001e2000c101124 */
[----:B------:R-:W-:Y:S05]  /*34c0*/  @P5 BRA `(.L_x_99) ;  /* 0x00000000000c5947 */ /* 0x000fea0003800000 */
[----:B--2---:R-:W1:Y:S02]  /*34d0*/  LDG.E.U8 R157, desc[UR36][R8.64+0x40] ;  /* 0x00004024089d7981 */ /* 0x004e64000c1e1100 */
[----:B-1----:R-:W-:-:S05]  /*34e0*/  PRMT R3, R157, 0x8880, RZ ;  /* 0x000088809d037816 */ /* 0x002fca00000000ff */
[----:B------:R-:W-:-:S07]  /*34f0*/  IMAD R12, R3, R156, RZ ;  /* 0x0000009c030c7224 */ /* 0x000fce00078e02ff */
.L_x_99:
[----:B------:R-:W-:Y:S05]  /*3500*/  BSYNC B1 ;  /* 0x0000000000017941 */ /* 0x000fea0003800000 */
.L_x_98:
[----:B-1----:R-:W-:Y:S01]  /*3510*/  @!P5 IMAD R3, R56, R155, R12 ;  /* 0x0000009b3803d224 */ /* 0x002fe200078e020c */
[----:B------:R-:W-:Y:S04]  /*3520*/  BSSY B1, `(.L_x_100) ;  /* 0x0000006000017945 */ /* 0x000fe80003800000 */
[----:B------:R1:W-:Y:S01]  /*3530*/  @!P5 STG.E.U8 desc[UR36][R4.64+0x40], R3 ;  /* 0x000040030400d986 */ /* 0x0003e2000c101124 */
[----:B------:R-:W-:Y:S05]  /*3540*/  @P2 BRA `(.L_x_101) ;  /* 0x00000000000c2947 */ /* 0x000fea0003800000 */
[----:B--2---:R-:W1:Y:S02]  /*3550*/  LDG.E.U8 R157, desc[UR36][R8.64+0x41] ;  /* 0x00004124089d7981 */ /* 0x004e64000c1e1100 */
[----:B-1----:R-:W-:-:S05]  /*3560*/  PRMT R3, R157, 0x8880, RZ ;  /* 0x000088809d037816 */ /* 0x002fca00000000ff */
[----:B------:R-:W-:-:S07]  /*3570*/  IMAD R12, R3, R156, RZ ;  /* 0x0000009c030c7224 */ /* 0x000fce00078e02ff */
.L_x_101:
[----:B------:R-:W-:Y:S05]  /*3580*/  BSYNC B1 ;  /* 0x0000000000017941 */ /* 0x000fea0003800000 */
.L_x_100:
        /* <DEDUP_REMOVED lines=11> */
.L_x_103:
[----:B------:R-:W-:Y:S05]  /*3640*/  BSYNC B1 ;  /* 0x0000000000017941 */ /* 0x000fea0003800000 */
.L_x_102:
[----:B-1----:R-:W-:Y:S01]  /*3650*/  @!P4 IMAD R3, R58, R155, R12 ;  /* 0x0000009b3a03c224 */ /* 0x002fe200078e020c */
[----:B------:R-:W-:Y:S04]  /*3660*/  BSSY B1, `(.L_x_104) ;  /* 0x0000006000017945 */ /* 0x000fe80003800000 */
[----:B------:R1:W-:Y:S01]  /*3670*/  @!P4 STG.E.U8 desc[UR36][R6.64+0x40], R3 ;  /* 0x000040030600c986 */ /* 0x0003e2000c101124 */
[----:B------:R-:W-:Y:S05]  /*3680*/  @P3 BRA `(.L_x_105) ;  /* 0x00000000000c3947 */ /* 0x000fea0003800000 */
[----:B--2---:R-:W1:Y:S02]  /*3690*/  LDG.E.U8 R157, desc[UR36][R10.64+0x41] ;  /* 0x000041240a9d7981 */ /* 0x004e64000c1e1100 */
[----:B-1----:R-:W-:-:S05]  /*36a0*/  PRMT R3, R157, 0x8880, RZ ;  /* 0x000088809d037816 */ /* 0x002fca00000000ff */
[----:B------:R-:W-:-:S07]  /*36b0*/  IMAD R12, R3, R156, RZ ;  /* 0x0000009c030c7224 */ /* 0x000fce00078e02ff */
.L_x_105:
[----:B------:R-:W-:Y:S05]  /*36c0*/  BSYNC B1 ;  /* 0x0000000000017941 */ /* 0x000fea0003800000 */
.L_x_104:
[----:B------:R-:W-:Y:S01]  /*36d0*/  @!P3 IMAD R59, R59, R155, R12 ;  /* 0x0000009b3b3bb224 */ /* 0x000fe200078e020c */
[----:B------:R-:W-:Y:S04]  /*36e0*/  BSSY B1, `(.L_x_106) ;  /* 0x0000006000017945 */ /* 0x000fe80003800000 */
[----:B------:R0:W-:Y:S01]  /*36f0*/  @!P3 STG.E.U8 desc[UR36][R6.64+0x41], R59 ;  /* 0x0000413b0600b986 */ /* 0x0001e2000c101124 */
[----:B------:R-:W-:Y:S05]  /*3700*/  @P5 BRA `(.L_x_107) ;  /* 0x00000000000c5947 */ /* 0x000fea0003800000 */
[----:B--2---:R-:W1:Y:S02]  /*3710*/  LDG.E.U8 R157, desc[UR36][R8.64+0x48] ;  /* 0x00004824089d7981 */ /* 0x004e64000c1e1100 */
[----:B-1----:R-:W-:-:S05]  /*3720*/  PRMT R3, R157, 0x8880, RZ ;  /* 0x000088809d037816 */ /* 0x002fca00000000ff */
[----:B------:R-:W-:-:S07]  /*3730*/  IMAD R12, R3, R156, RZ ;  /* 0x0000009c030c7224 */ /* 0x000fce00078e02ff */
.L_x_107:
[----:B------:R-:W-:Y:S05]  /*3740*/  BSYNC B1 ;  /* 0x0000000000017941 */ /* 0x000fea0003800000 */
.L_x_106:
[----:B-1----:R-:W-:Y:S01]  /*3750*/  @!P5 IMAD R3, R60, R155, R12 ;  /* 0x0000009b3c03d224 */ /* 0x002fe200078e020c */
[----:B------:R-:W-:Y:S04]  /*3760*/  BSSY B1, `(.L_x_108) ;  /* 0x0000006000017945 */ /* 0x000fe80003800000 */
[----:B------:R1:W-:Y:S01]  /*3770*/  @!P5 STG.E.U8 desc[UR36][R4.64+0x48], R3 ;  /* 0x000048030400d986 */ /* 0x0003e2000c101124 */
[----:B------:R-:W-:Y:S05]  /*3780*/  @P2 BRA `(.L_x_109) ;  /* 0x00000000000c2947 */ /* 0x000fea0003800000 */
[----:B--2---:R-:W1:Y:S02]  /*3790*/  LDG.E.U8 R157, desc[UR36][R8.64+0x49] ;  /* 0x00004924089d7981 */ /* 0x004e64000c1e1100 */
[----:B-1----:R-:W-:-:S05]  /*37a0*/  PRMT R3, R157, 0x8880, RZ ;  /* 0x000088809d037816 */ /* 0x002fca00000000ff */
[----:B------:R-:W-:-:S07]  /*37b0*/  IMAD R12, R3, R156, RZ ;  /* 0x0000009c030c7224 */ /* 0x000fce00078e02ff */
.L_x_109:
[----:B------:R-:W-:Y:S05]  /*37c0*/  BSYNC B1 ;  /* 0x0000000000017941 */ /* 0x000fea0003800000 */
.L_x_108:
        /* <DEDUP_REMOVED lines=11> */
.L_x_111:
[----:B------:R-:W-:Y:S05]  /*3880*/  BSYNC B1 ;  /* 0x0000000000017941 */ /* 0x000fea0003800000 */
.L_x_110:
[----:B-1----:R-:W-:Y:S01]  /*3890*/  @!P4 IMAD R3, R62, R155, R12 ;  /* 0x0000009b3e03c224 */ /* 0x002fe200078e020c */
[----:B------:R-:W-:Y:S04]  /*38a0*/  BSSY B1, `(.L_x_112) ;  /* 0x0000006000017945 */ /* 0x000fe80003800000 */
[----:B------:R1:W-:Y:S01]  /*38b0*/  @!P4 STG.E.U8 desc[UR36][R6.64+0x48], R3 ;  /* 0x000048030600c986 */ /* 0x0003e2000c101124 */
[----:B------:R-:W-:Y:S05]  /*38c0*/  @P3 BRA `(.L_x_113) ;  /* 0x00000000000c3947 */ /* 0x000fea0003800000 */
[----:B--2---:R-:W1:Y:S02]  /*38d0*/  LDG.E.U8 R157, desc[UR36][R10.64+0x49] ;  /* 0x000049240a9d7981 */ /* 0x004e64000c1e1100 */
[----:B-1----:R-:W-:-:S05]  /*38e0*/  PRMT R3, R157, 0x8880, RZ ;  /* 0x000088809d037816 */ /* 0x002fca00000000ff */
[----:B------:R-:W-:-:S07]  /*38f0*/  IMAD R12, R3, R156, RZ ;  /* 0x0000009c030c7224 */ /* 0x000fce00078e02ff */
.L_x_113:
[----:B------:R-:W-:Y:S05]  /*3900*/  BSYNC B1 ;  /* 0x0000000000017941 */ /* 0x000fea0003800000 */
.L_x_112:
[----:B------:R-:W-:Y:S01]  /*3910*/  @!P3 IMAD R63, R63, R155, R12 ;  /* 0x0000009b3f3fb224 */ /* 0x000fe200078e020c */
[----:B------:R-:W-:Y:S04]  /*3920*/  BSSY B1, `(.L_x_114) ;  /* 0x0000006000017945 */ /* 0x000fe80003800000 */
[----:B------:R0:W-:Y:S01]  /*3930*/  @!P3 STG.E.U8 desc[UR36][R6.64+0x49], R63 ;  /* 0x0000493f0600b986 */ /* 0x0001e2000c101124 */
[----:B------:R-:W-:Y:S05]  /*3940*/  @P5 BRA `(.L_x_115) ;  /* 0x00000000000c5947 */ /* 0x000fea0003800000 */
[----:B--2---:R-:W1:Y:S02]  /*3950*/  LDG.E.U8 R157, desc[UR36][R8.64+0x50] ;  /* 0x00005024089d7981 */ /* 0x004e64000c1e1100 */
[----:B-1----:R-:W-:-:S05]  /*3960*/  PRMT R3, R157, 0x8880, RZ ;  /* 0x000088809d037816 */ /* 0x002fca00000000ff */
[----:B------:R-:W-:-:S07]  /*3970*/  IMAD R12, R3, R156, RZ ;  /* 0x0000009c030c7224 */ /* 0x000fce00078e02ff */
.L_x_115:
[----:B------:R-:W-:Y:S05]  /*3980*/  BSYNC B1 ;  /* 0x0000000000017941 */ /* 0x000fea0003800000 */
.L_x_114:
[----:B-1----:R-:W-:Y:S01]  /*3990*/  @!P5 IMAD R3, R64, R155, R12 ;  /* 0x0000009b4003d224 */ /* 0x002fe200078e020c */
[----:B------:R-:W-:Y:S04]  /*39a0*/  BSSY B1, `(.L_x_116) ;  /* 0x0000006000017945 */ /* 0x000fe80003800000 */
[----:B------:R1:W-:Y:S01]  /*39b0*/  @!P5 STG.E.U8 desc[UR36][R4.64+0x50], R3 ;  /* 0x000050030400d986 */ /* 0x0003e2000c101124 */
[----:B------:R-:W-:Y:S05]  /*39c0*/  @P2 BRA `(.L_x_117) ;  /* 0x00000000000c2947 */ /* 0x000fea0003800000 */
[----:B--2---:R-:W1:Y:S02]  /*39d0*/  LDG.E.U8 R157, desc[UR36][R8.64+0x51] ;  /* 0x00005124089d7981 */ /* 0x004e64000c1e1100 */
[----:B-1----:R-:W-:-:S05]  /*39e0*/  PRMT R3, R157, 0x8880, RZ ;  /* 0x000088809d037816 */ /* 0x002fca00000000ff */
[----:B------:R-:W-:-:S07]  /*39f0*/  IMAD R12, R3, R156, RZ ;  /* 0x0000009c030c7224 */ /* 0x000fce00078e02ff */
.L_x_117:
[----:B------:R-:W-:Y:S05]  /*3a00*/  BSYNC B1 ;  /* 0x0000000000017941 */ /* 0x000fea0003800000 */
.L_x_116:
        /* <DEDUP_REMOVED lines=11> */
.L_x_119:
[----:B------:R-:W-:Y:S05]  /*3ac0*/  BSYNC B1 ;  /* 0x0000000000017941 */ /* 0x000fea0003800000 */
.L_x_118:
[----:B-1----:R-:W-:Y:S01]  /*3ad0*/  @!P4 IMAD R3, R66, R155, R12 ;  /* 0x0000009b4203c224 */ /* 0x002fe200078e020c */
[----:B------:R-:W-:Y:S04]  /*3ae0*/  BSSY B1, `(.L_x_120) ;  /* 0x0000006000017945 */ /* 0x000fe80003800000 */
[----:B------:R1:W-:Y:S01]  /*3af0*/  @!P4 STG.E.U8 desc[UR36][R6.64+0x50], R3 ;  /* 0x000050030600c986 */ /* 0x0003e2000c101124 */
[----:B------:R-:W-:Y:S05]  /*3b00*/  @P3 BRA `(.L_x_121) ;  /* 0x00000000000c3947 */ /* 0x000fea0003800000 */
[----:B--2---:R-:W1:Y:S02]  /*3b10*/  LDG.E.U8 R157, desc[UR36][R10.64+0x51] ;  /* 0x000051240a9d7981 */ /* 0x004e64000c1e1100 */
[----:B-1----:R-:W-:-:S05]  /*3b20*/  PRMT R3, R157, 0x8880, RZ ;  /* 0x000088809d037816 */ /* 0x002fca00000000ff */
[----:B------:R-:W-:-:S07]  /*3b30*/  IMAD R12, R3, R156, RZ ;  /* 0x0000009c030c7224 */ /* 0x000fce00078e02ff */
.L_x_121:
[----:B------:R-:W-:Y:S05]  /*3b40*/  BSYNC B1 ;  /* 0x0000000000017941 */ /* 0x000fea0003800000 */
.L_x_120:
[----:B------:R-:W-:Y:S01]  /*3b50*/  @!P3 IMAD R67, R67, R155, R12 ;  /* 0x0000009b4343b224 */ /* 0x000fe200078e020c */
[----:B------:R-:W-:Y:S04]  /*3b60*/  BSSY B1, `(.L_x_122) ;  /* 0x0000006000017945 */ /* 0x000fe80003800000 */
[----:B------:R0:W-:Y:S01]  /*3b70*/  @!P3 STG.E.U8 desc[UR36][R6.64+0x51], R67 ;  /* 0x000051430600b986 */ /* 0x0001e2000c101124 */
[----:B------:R-:W-:Y:S05]  /*3b80*/  @P5 BRA `(.L_x_123) ;  /* 0x00000000000c5947 */ /* 0x000fea0003800000 */
[----:B--2---:R-:W1:Y:S02]  /*3b90*/  LDG.E.U8 R157, desc[UR36][R8.64+0x58] ;  /* 0x00005824089d7981 */ /* 0x004e64000c1e1100 */
[----:B-1----:R-:W-:-:S05]  /*3ba0*/  PRMT R3, R157, 0x8880, RZ ;  /* 0x000088809d037816 */ /* 0x002fca00000000ff */
[----:B------:R-:W-:-:S07]  /*3bb0*/  IMAD R12, R3, R156, RZ ;  /* 0x0000009c030c7224 */ /* 0x000fce00078e02ff */
.L_x_123:
[----:B------:R-:W-:Y:S05]  /*3bc0*/  BSYNC B1 ;  /* 0x0000000000017941 */ /* 0x000fea0003800000 */
.L_x_122:
[----:B-1----:R-:W-:Y:S01]  /*3bd0*/  @!P5 IMAD R3, R68, R155, R12 ;  /* 0x0000009b4403d224 */ /* 0x002fe200078e020c */
[----:B------:R-:W-:Y:S04]  /*3be0*/  BSSY B1, `(.L_x_124) ;  /* 0x0000006000017945 */ /* 0x000fe80003800000 */
[----:B------:R1:W-:Y:S01]  /*3bf0*/  @!P5 STG.E.U8 desc[UR36][R4.64+0x58], R3 ;  /* 0x000058030400d986 */ /* 0x0003e2000c101124 */
[----:B------:R-:W-:Y:S05]  /*3c00*/  @P2 BRA `(.L_x_125) ;  /* 0x00000000000c2947 */ /* 0x000fea0003800000 */
[----:B--2---:R-:W1:Y:S02]  /*3c10*/  LDG.E.U8 R157, desc[UR36][R8.64+0x59] ;  /* 0x00005924089d7981 */ /* 0x004e64000c1e1100 */
[----:B-1----:R-:W-:-:S05]  /*3c20*/  PRMT R3, R157, 0x8880, RZ ;  /* 0x000088809d037816 */ /* 0x002fca00000000ff */
[----:B------:R-:W-:-:S07]  /*3c30*/  IMAD R12, R3, R156, RZ ;  /* 0x0000009c030c7224 */ /* 0x000fce00078e02ff */
.L_x_125:
[----:B------:R-:W-:Y:S05]  /*3c40*/  BSYNC B1 ;  /* 0x0000000000017941 */ /* 0x000fea0003800000 */
.L_x_124:
        /* <DEDUP_REMOVED lines=11> */
.L_x_127:
[----:B------:R-:W-:Y:S05]  /*3d00*/  BSYNC B1 ;  /* 0x0000000000017941 */ /* 0x000fea0003800000 */
.L_x_126:
[----:B-1----:R-:W-:Y:S01]  /*3d10*/  @!P4 IMAD R3, R70, R155, R12 ;  /* 0x0000009b4603c224 */ /* 0x002fe200078e020c */
[----:B------:R-:W-:Y:S04]  /*3d20*/  BSSY B1, `(.L_x_128) ;  /* 0x0000006000017945 */ /* 0x000fe80003800000 */
[----:B------:R1:W-:Y:S01]  /*3d30*/  @!P4 STG.E.U8 desc[UR36][R6.64+0x58], R3 ;  /* 0x000058030600c986 */ /* 0x0003e2000c101124 */
[----:B------:R-:W-:Y:S05]  /*3d40*/  @P3 BRA `(.L_x_129) ;  /* 0x00000000000c3947 */ /* 0x000fea0003800000 */
[----:B--2---:R-:W1:Y:S02]  /*3d50*/  LDG.E.U8 R157, desc[UR36][R10.64+0x59] ;  /* 0x000059240a9d7981 */ /* 0x004e64000c1e1100 */
[----:B-1----:R-:W-:-:S05]  /*3d60*/  PRMT R3, R157, 0x8880, RZ ;  /* 0x000088809d037816 */ /* 0x002fca00000000ff */
[----:B------:R-:W-:-:S07]  /*3d70*/  IMAD R12, R3, R156, RZ ;  /* 0x0000009c030c7224 */ /* 0x000fce00078e02ff */
.L_x_129:
[----:B------:R-:W-:Y:S05]  /*3d80*/  BSYNC B1 ;  /* 0x0000000000017941 */ /* 0x000fea0003800000 */
.L_x_128:
[----:B------:R-:W-:Y:S01]  /*3d90*/  @!P3 IMAD R71, R71, R155, R12 ;  /* 0x0000009b4747b224 */ /* 0x000fe200078e020c */
[----:B------:R-:W-:Y:S04]  /*3da0*/  BSSY B1, `(.L_x_130) ;  /* 0x0000006000017945 */ /* 0x000fe80003800000 */
[----:B------:R0:W-:Y:S01]  /*3db0*/  @!P3 STG.E.U8 desc[UR36][R6.64+0x59], R71 ;  /* 0x000059470600b986 */ /* 0x0001e2000c101124 */
[----:B------:R-:W-:Y:S05]  /*3dc0*/  @P5 BRA `(.L_x_131) ;  /* 0x00000000000c5947 */ /* 0x000fea0003800000 */
[----:B--2---:R-:W1:Y:S02]  /*3dd0*/  LDG.E.U8 R157, desc[UR36][R8.64+0x60] ;  /* 0x00006024089d7981 */ /* 0x004e64000c1e1100 */
[----:B-1----:R-:W-:-:S05]  /*3de0*/  PRMT R3, R157, 0x8880, RZ ;  /* 0x000088809d037816 */ /* 0x002fca00000000ff */
[----:B------:R-:W-:-:S07]  /*3df0*/  IMAD R12, R3, R156, RZ ;  /* 0x0000009c030c7224 */ /* 0x000fce00078e02ff */
.L_x_131:
[----:B------:R-:W-:Y:S05]  /*3e00*/  BSYNC B1 ;  /* 0x0000000000017941 */ /* 0x000fea0003800000 */
.L_x_130:
[----:B-1----:R-:W-:Y:S01]  /*3e10*/  @!P5 IMAD R3, R72, R155, R12 ;  /* 0x0000009b4803d224 */ /* 0x002fe200078e020c */
[----:B------:R-:W-:Y:S04]  /*3e20*/  BSSY B1, `(.L_x_132) ;  /* 0x0000006000017945 */ /* 0x000fe80003800000 */
[----:B------:R1:W-:Y:S01]  /*3e30*/  @!P5 STG.E.U8 desc[UR36][R4.64+0x60], R3 ;  /* 0x000060030400d986 */ /* 0x0003e2000c101124 */
[----:B------:R-:W-:Y:S05]  /*3e40*/  @P2 BRA `(.L_x_133) ;  /* 0x00000000000c2947 */ /* 0x000fea0003800000 */
[----:B--2---:R-:W1:Y:S02]  /*3e50*/  LDG.E.U8 R157, desc[UR36][R8.64+0x61] ;  /* 0x00006124089d7981 */ /* 0x004e64000c1e1100 */
[----:B-1----:R-:W-:-:S05]  /*3e60*/  PRMT R3, R157, 0x8880, RZ ;  /* 0x000088809d037816 */ /* 0x002fca00000000ff */
[----:B------:R-:W-:-:S07]  /*3e70*/  IMAD R12, R3, R156, RZ ;  /* 0x0000009c030c7224 */ /* 0x000fce00078e02ff */
.L_x_133:
[----:B------:R-:W-:Y:S05]  /*3e80*/  BSYNC B1 ;  /* 0x0000000000017941 */ /* 0x000fea0003800000 */
.L_x_132:
        /* <DEDUP_REMOVED lines=11> */
.L_x_135:
[----:B------:R-:W-:Y:S05]  /*3f40*/  BSYNC B1 ;  /* 0x0000000000017941 */ /* 0x000fea0003800000 */
.L_x_134:
[----:B-1----:R-:W-:Y:S01]  /*3f50*/  @!P4 IMAD R3, R74, R155, R12 ;  /* 0x0000009b4a03c224 */ /* 0x002fe200078e020c */
[----:B------:R-:W-:Y:S04]  /*3f60*/  BSSY B1, `(.L_x_136) ;  /* 0x0000006000017945 */ /* 0x000fe80003800000 */
[----:B------:R1:W-:Y:S01]  /*3f70*/  @!P4 STG.E.U8 desc[UR36][R6.64+0x60], R3 ;  /* 0x000060030600c986 */ /* 0x0003e2000c101124 */
[----:B------:R-:W-:Y:S05]  /*3f80*/  @P3 BRA `(.L_x_137) ;  /* 0x00000000000c3947 */ /* 0x000fea0003800000 */
[----:B--2---:R-:W1:Y:S02]  /*3f90*/  LDG.E.U8 R157, desc[UR36][R10.64+0x61] ;  /* 0x000061240a9d7981 */ /* 0x004e64000c1e1100 */
[----:B-1----:R-:W-:-:S05]  /*3fa0*/  PRMT R3, R157, 0x8880, RZ ;  /* 0x000088809d037816 */ /* 0x002fca00000000ff */
[----:B------:R-:W-:-:S07]  /*3fb0*/  IMAD R12, R3, R156, RZ ;  /* 0x0000009c030c7224 */ /* 0x000fce00078e02ff */
.L_x_137:
[----:B------:R-:W-:Y:S05]  /*3fc0*/  BSYNC B1 ;  /* 0x0000000000017941 */ /* 0x000fea0003800000 */
.L_x_136:
[----:B------:R-:W-:Y:S01]  /*3fd0*/  @!P3 IMAD R75, R75, R155, R12 ;  /* 0x0000009b4b4bb224 */ /* 0x000fe200078e020c */
[----:B------:R-:W-:Y:S04]  /*3fe0*/  BSSY B1, `(.L_x_138) ;  /* 0x0000006000017945 */ /* 0x000fe80003800000 */
[----:B------:R0:W-:Y:S01]  /*3ff0*/  @!P3 STG.E.U8 desc[UR36][R6.64+0x61], R75 ;  /* 0x0000614b0600b986 */ /* 0x0001e2000c101124 */
[----:B------:R-:W-:Y:S05]  /*4000*/  @P5 BRA `(.L_x_139) ;  /* 0x00000000000c5947 */ /* 0x000fea0003800000 */
[----:B--2---:R-:W1:Y:S02]  /*4010*/  LDG.E.U8 R157, desc[UR36][R8.64+0x68] ;  /* 0x00006824089d7981 */ /* 0x004e64000c1e1100 */
[----:B-1----:R-:W-:-:S05]  /*4020*/  PRMT R3, R157, 0x8880, RZ ;  /* 0x000088809d037816 */ /* 0x002fca00000000ff */
[----:B------:R-:W-:-:S07]  /*4030*/  IMAD R12, R3, R156, RZ ;  /* 0x0000009c030c7224 */ /* 0x000fce00078e02ff */
.L_x_139:
[----:B------:R-:W-:Y:S05]  /*4040*/  BSYNC B1 ;  /* 0x0000000000017941 */ /* 0x000fea0003800000 */
.L_x_138:
[----:B-1----:R-:W-:Y:S01]  /*4050*/  @!P5 IMAD R3, R76, R155, R12 ;  /* 0x0000009b4c03d224 */ /* 0x002fe200078e020c */
[----:B------:R-:W-:Y:S04]  /*4060*/  BSSY B1, `(.L_x_140) ;  /* 0x0000006000017945 */ /* 0x000fe80003800000 */
[----:B------:R1:W-:Y:S01]  /*4070*/  @!P5 STG.E.U8 desc[UR36][R4.64+0x68], R3 ;  /* 0x000068030400d986 */ /* 0x0003e2000c101124 */
[----:B------:R-:W-:Y:S05]  /*4080*/  @P2 BRA `(.L_x_141) ;  /* 0x00000000000c2947 */ /* 0x000fea0003800000 */
[----:B--2---:R-:W1:Y:S02]  /*4090*/  LDG.E.U8 R157, desc[UR36][R8.64+0x69] ;  /* 0x00006924089d7981 */ /* 0x004e64000c1e1100 */
[----:B-1----:R-:W-:-:S05]  /*40a0*/  PRMT R3, R157, 0x8880, RZ ;  /* 0x000088809d037816 */ /* 0x002fca00000000ff */
[----:B------:R-:W-:-:S07]  /*40b0*/  IMAD R12, R3, R156, RZ ;  /* 0x0000009c030c7224 */ /* 0x000fce00078e02ff */
.L_x_141:
[----:B------:R-:W-:Y:S05]  /*40c0*/  BSYNC B1 ;  /* 0x0000000000017941 */ /* 0x000fea0003800000 */
.L_x_140:
        /* <DEDUP_REMOVED lines=11> */
.L_x_143:
[----:B------:R-:W-:Y:S05]  /*4180*/  BSYNC B1 ;  /* 0x0000000000017941 */ /* 0x000fea0003800000 */
.L_x_142:
[----:B-1----:R-:W-:Y:S01]  /*4190*/  @!P4 IMAD R3, R78, R155, R12 ;  /* 0x0000009b4e03c224 */ /* 0x002fe200078e020c */
[----:B------:R-:W-:Y:S04]  /*41a0*/  BSSY B1, `(.L_x_144) ;  /* 0x0000006000017945 */ /* 0x000fe80003800000 */
[----:B------:R1:W-:Y:S01]  /*41b0*/  @!P4 STG.E.U8 desc[UR36][R6.64+0x68], R3 ;  /* 0x000068030600c986 */ /* 0x0003e2000c101124 */
[----:B------:R-:W-:Y:S05]  /*41c0*/  @P3 BRA `(.L_x_145) ;  /* 0x00000000000c3947 */ /* 0x000fea0003800000 */
[----:B--2---:R-:W1:Y:S02]  /*41d0*/  LDG.E.U8 R157, desc[UR36][R10.64+0x69] ;  /* 0x000069240a9d7981 */ /* 0x004e64000c1e1100 */
[----:B-1----:R-:W-:-:S05]  /*41e0*/  PRMT R3, R157, 0x8880, RZ ;  /* 0x000088809d037816 */ /* 0x002fca00000000ff */
[----:B------:R-:W-:-:S07]  /*41f0*/  IMAD R12, R3, R156, RZ ;  /* 0x0000009c030c7224 */ /* 0x000fce00078e02ff */
.L_x_145:
[----:B------:R-:W-:Y:S05]  /*4200*/  BSYNC B1 ;  /* 0x0000000000017941 */ /* 0x000fea0003800000 */
.L_x_144:
[----:B------:R-:W-:Y:S01]  /*4210*/  @!P3 IMAD R79, R79, R155, R12 ;  /* 0x0000009b4f4fb224 */ /* 0x000fe200078e020c */
[----:B------:R-:W-:Y:S04]  /*4220*/  BSSY B1, `(.L_x_146) ;  /* 0x0000006000017945 */ /* 0x000fe80003800000 */
[----:B------:R0:W-:Y:S01]  /*4230*/  @!P3 STG.E.U8 desc[UR36][R6.64+0x69], R79 ;  /* 0x0000694f0600b986 */ /* 0x0001e2000c101124 */
[----:B------:R-:W-:Y:S05]  /*4240*/  @P5 BRA `(.L_x_147) ;  /* 0x00000000000c5947 */ /* 0x000fea0003800000 */
[----:B--2---:R-:W1:Y:S02]  /*4250*/  LDG.E.U8 R157, desc[UR36][R8.64+0x70] ;  /* 0x00007024089d7981 */ /* 0x004e64000c1e1100 */
[----:B-1----:R-:W-:-:S05]  /*4260*/  PRMT R3, R157, 0x8880, RZ ;  /* 0x000088809d037816 */ /* 0x002fca00000000ff */
[----:B------:R-:W-:-:S07]  /*4270*/  IMAD R12, R3, R156, RZ ;  /* 0x0000009c030c7224 */ /* 0x000fce00078e02ff */
.L_x_147:
[----:B------:R-:W-:Y:S05]  /*4280*/  BSYNC B1 ;  /* 0x0000000000017941 */ /* 0x000fea0003800000 */
.L_x_146:
[----:B-1----:R-:W-:Y:S01]  /*4290*/  @!P5 IMAD R3, R80, R155, R12 ;  /* 0x0000009b5003d224 */ /* 0x002fe200078e020c */
[----:B------:R-:W-:Y:S04]  /*42a0*/  BSSY B1, `(.L_x_148) ;  /* 0x0000006000017945 */ /* 0x000fe80003800000 */
[----:B------:R1:W-:Y:S01]  /*42b0*/  @!P5 STG.E.U8 desc[UR36][R4.64+0x70], R3 ;  /* 0x000070030400d986 */ /* 0x0003e2000c101124 */
[----:B------:R-:W-:Y:S05]  /*42c0*/  @P2 BRA `(.L_x_149) ;  /* 0x00000000000c2947 */ /* 0x000fea0003800000 */
[----:B--2---:R-:W1:Y:S02]  /*42d0*/  LDG.E.U8 R157, desc[UR36][R8.64+0x71] ;  /* 0x00007124089d7981 */ /* 0x004e64000c1e1100 */
[----:B-1----:R-:W-:-:S05]  /*42e0*/  PRMT R3, R157, 0x8880, RZ ;  /* 0x000088809d037816 */ /* 0x002fca00000000ff */
[----:B------:R-:W-:-:S07]  /*42f0*/  IMAD R12, R3, R156, RZ ;  /* 0x0000009c030c7224 */ /* 0x000fce00078e02ff */
.L_x_149:
[----:B------:R-:W-:Y:S05]  /*4300*/  BSYNC B1 ;  /* 0x0000000000017941 */ /* 0x000fea0003800000 */
.L_x_148:
        /* <DEDUP_REMOVED lines=11> */
.L_x_151:
[----:B------:R-:W-:Y:S05]  /*43c0*/  BSYNC B1 ;  /* 0x0000000000017941 */ /* 0x000fea0003800000 */
.L_x_150:
[----:B-1----:R-:W-:Y:S01]  /*43d0*/  @!P4 IMAD R3, R82, R155, R12 ;  /* 0x0000009b5203c224 */ /* 0x002fe200078e020c */
[----:B------:R-:W-:Y:S04]  /*43e0*/  BSSY B1, `(.L_x_152) ;  /* 0x0000006000017945 */ /* 0x000fe80003800000 */
[----:B------:R1:W-:Y:S01]  /*43f0*/  @!P4 STG.E.U8 desc[UR36][R6.64+0x70], R3 ;  /* 0x000070030600c986 */ /* 0x0003e2000c101124 */
[----:B------:R-:W-:Y:S05]  /*4400*/  @P3 BRA `(.L_x_153) ;  /* 0x00000000000c3947 */ /* 0x000fea0003800000 */
[----:B--2---:R-:W1:Y:S02]  /*4410*/  LDG.E.U8 R157, desc[UR36][R10.64+0x71] ;  /* 0x000071240a9d7981 */ /* 0x004e64000c1e1100 */
[----:B-1----:R-:W-:-:S05]  /*4420*/  PRMT R3, R157, 0x8880, RZ ;  /* 0x000088809d037816 */ /* 0x002fca00000000ff */
[----:B------:R-:W-:-:S07]  /*4430*/  IMAD R12, R3, R156, RZ ;  /* 0x0000009c030c7224 */ /* 0x000fce00078e02ff */
.L_x_153:
[----:B------:R-:W-:Y:S05]  /*4440*/  BSYNC B1 ;  /* 0x0000000000017941 */ /* 0x000fea0003800000 */
.L_x_152:
[----:B------:R-:W-:Y:S01]  /*4450*/  @!P3 IMAD R83, R83, R155, R12 ;  /* 0x0000009b5353b224 */ /* 0x000fe200078e020c */
[----:B------:R-:W-:Y:S04]  /*4460*/  BSSY B1, `(.L_x_154) ;  /* 0x0000006000017945 */ /* 0x000fe80003800000 */
[----:B------:R0:W-:Y:S01]  /*4470*/  @!P3 STG.E.U8 desc[UR36][R6.64+0x71], R83 ;  /* 0x000071530600b986 */ /* 0x0001e2000c101124 */
[----:B------:R-:W-:Y:S05]  /*4480*/  @P5 BRA `(.L_x_155) ;  /* 0x00000000000c5947 */ /* 0x000fea0003800000 */
[----:B--2---:R-:W1:Y:S02]  /*4490*/  LDG.E.U8 R157, desc[UR36][R8.64+0x78] ;  /* 0x00007824089d7981 */ /* 0x004e64000c1e1100 */
[----:B-1----:R-:W-:-:S05]  /*44a0*/  PRMT R3, R157, 0x8880, RZ ;  /* 0x000088809d037816 */ /* 0x002fca00000000ff */
[----:B------:R-:W-:-:S07]  /*44b0*/  IMAD R12, R3, R156, RZ ;  /* 0x0000009c030c7224 */ /* 0x000fce00078e02ff */
.L_x_155:
[----:B------:R-:W-:Y:S05]  /*44c0*/  BSYNC B1 ;  /* 0x0000000000017941 */ /* 0x000fea0003800000 */
.L_x_154:
[----:B-1----:R-:W-:Y:S01]  /*44d0*/  @!P5 IMAD R3, R84, R155, R12 ;  /* 0x0000009b5403d224 */ /* 0x002fe200078e020c */
[----:B------:R-:W-:Y:S04]  /*44e0*/  BSSY B1, `(.L_x_156) ;  /* 0x0000006000017945 */ /* 0x000fe80003800000 */
[----:B------:R1:W-:Y:S01]  /*44f0*/  @!P5 STG.E.U8 desc[UR36][R4.64+0x78], R3 ;  /* 0x000078030400d986 */ /* 0x0003e2000c101124 */
[----:B------:R-:W-:Y:S05]  /*4500*/  @P2 BRA `(.L_x_157) ;  /* 0x00000000000c2947 */ /* 0x000fea0003800000 */
[----:B--2---:R-:W1:Y:S02]  /*4510*/  LDG.E.U8 R157, desc[UR36][R8.64+0x79] ;  /* 0x00007924089d7981 */ /* 0x004e64000c1e1100 */
[----:B-1----:R-:W-:-:S05]  /*4520*/  PRMT R3, R157, 0x8880, RZ ;  /* 0x000088809d037816 */ /* 0x002fca00000000ff */
[----:B------:R-:W-:-:S07]  /*4530*/  IMAD R12, R3, R156, RZ ;  /* 0x0000009c030c7224 */ /* 0x000fce00078e02ff */
.L_x_157:
[----:B------:R-:W-:Y:S05]  /*4540*/  BSYNC B1 ;  /* 0x0000000000017941 */ /* 0x000fea0003800000 */
.L_x_156:
        /* <DEDUP_REMOVED lines=11> */
.L_x_159:
[----:B------:R-:W-:Y:S05]  /*4600*/  BSYNC B1 ;  /* 0x0000000000017941 */ /* 0x000fea0003800000 */
.L_x_158:
[----:B-1----:R-:W-:Y:S01]  /*4610*/  @!P4 IMAD R3, R86, R155, R12 ;  /* 0x0000009b5603c224 */ /* 0x002fe200078e020c */
[----:B------:R-:W-:Y:S04]  /*4620*/  BSSY B1, `(.L_x_160) ;  /* 0x0000006000017945 */ /* 0x000fe80003800000 */
[----:B------:R1:W-:Y:S01]  /*4630*/  @!P4 STG.E.U8 desc[UR36][R6.64+0x78], R3 ;  /* 0x000078030600c986 */ /* 0x0003e2000c101124 */
[----:B------:R-:W-:Y:S05]  /*4640*/  @P3 BRA `(.L_x_161) ;  /* 0x00000000000c3947 */ /* 0x000fea0003800000 */
[----:B--2---:R-:W1:Y:S02]  /*4650*/  LDG.E.U8 R157, desc[UR36][R10.64+0x79] ;  /* 0x000079240a9d7981 */ /* 0x004e64000c1e1100 */
[----:B-1----:R-:W-:-:S05]  /*4660*/  PRMT R3, R157, 0x8880, RZ ;  /* 0x000088809d037816 */ /* 0x002fca00000000ff */
[----:B------:R-:W-:-:S07]  /*4670*/  IMAD R12, R3, R156, RZ ;  /* 0x0000009c030c7224 */ /* 0x000fce00078e02ff */
.L_x_161:
[----:B------:R-:W-:Y:S05]  /*4680*/  BSYNC B1 ;  /* 0x0000000000017941 */ /* 0x000fea0003800000 */
.L_x_160:
[----:B------:R-:W-:Y:S01]  /*4690*/  @!P3 IMAD R87, R87, R155, R12 ;  /* 0x0000009b5757b224 */ /* 0x000fe200078e020c */
[----:B------:R-:W-:Y:S04]  /*46a0*/  BSSY B1, `(.L_x_162) ;  /* 0x0000006000017945 */ /* 0x000fe80003800000 */
[----:B------:R0:W-:Y:S01]  /*46b0*/  @!P3 STG.E.U8 desc[UR36][R6.64+0x79], R87 ;  /* 0x000079570600b986 */ /* 0x0001e2000c101124 */
[----:B------:R-:W-:Y:S05]  /*46c0*/  @P5 BRA `(.L_x_163) ;  /* 0x00000000000c5947 */ /* 0x000fea0003800000 */
[----:B--2---:R-:W1:Y:S02]  /*46d0*/  LDG.E.U8 R157, desc[UR36][R8.64+0x80] ;  /* 0x00008024089d7981 */ /* 0x004e64000c1e1100 */
[----:B-1----:R-:W-:-:S05]  /*46e0*/  PRMT R3, R157, 0x8880, RZ ;  /* 0x000088809d037816 */ /* 0x002fca00000000ff */
[----:B------:R-:W-:-:S07]  /*46f0*/  IMAD R12, R3, R156, RZ ;  /* 0x0000009c030c7224 */ /* 0x000fce00078e02ff */
.L_x_163:
[----:B------:R-:W-:Y:S05]  /*4700*/  BSYNC B1 ;  /* 0x0000000000017941 */ /* 0x000fea0003800000 */
.L_x_162:
[----:B-1----:R-:W-:Y:S01]  /*4710*/  @!P5 IMAD R3, R88, R155, R12 ;  /* 0x0000009b5803d224 */ /* 0x002fe200078e020c */
[----:B------:R-:W-:Y:S04]  /*4720*/  BSSY B1, `(.L_x_164) ;  /* 0x0000006000017945 */ /* 0x000fe80003800000 */
[----:B------:R1:W-:Y:S01]  /*4730*/  @!P5 STG.E.U8 desc[UR36][R4.64+0x80], R3 ;  /* 0x000080030400d986 */ /* 0x0003e2000c101124 */
[----:B------:R-:W-:Y:S05]  /*4740*/  @P2 BRA `(.L_x_165) ;  /* 0x00000000000c2947 */ /* 0x000fea0003800000 */
[----:B--2---:R-:W1:Y:S02]  /*4750*/  LDG.E.U8 R157, desc[UR36][R8.64+0x81] ;  /* 0x00008124089d7981 */ /* 0x004e64000c1e1100 */
[----:B-1----:R-:W-:-:S05]  /*4760*/  PRMT R3, R157, 0x8880, RZ ;  /* 0x000088809d037816 */ /* 0x002fca00000000ff */
[----:B------:R-:W-:-:S07]  /*4770*/  IMAD R12, R3, R156, RZ ;  /* 0x0000009c030c7224 */ /* 0x000fce00078e02ff */
.L_x_165:
[----:B------:R-:W-:Y:S05]  /*4780*/  BSYNC B1 ;  /* 0x0000000000017941 */ /* 0x000fea0003800000 */
.L_x_164:
        /* <DEDUP_REMOVED lines=11> */
.L_x_167:
[----:B------:R-:W-:Y:S05]  /*4840*/  BSYNC B1 ;  /* 0x0000000000017941 */ /* 0x000fea0003800000 */
.L_x_166:
[----:B-1----:R-:W-:Y:S01]  /*4850*/  @!P4 IMAD R3, R90, R155, R12 ;  /* 0x0000009b5a03c224 */ /* 0x002fe200078e020c */
[----:B------:R-:W-:Y:S04]  /*4860*/  BSSY B1, `(.L_x_168) ;  /* 0x0000006000017945 */ /* 0x000fe80003800000 */
[----:B------:R1:W-:Y:S01]  /*4870*/  @!P4 STG.E.U8 desc[UR36][R6.64+0x80], R3 ;  /* 0x000080030600c986 */ /* 0x0003e2000c101124 */
[----:B------:R-:W-:Y:S05]  /*4880*/  @P3 BRA `(.L_x_169) ;  /* 0x00000000000c3947 */ /* 0x000fea0003800000 */
[----:B--2---:R-:W1:Y:S02]  /*4890*/  LDG.E.U8 R157, desc[UR36][R10.64+0x81] ;  /* 0x000081240a9d7981 */ /* 0x004e64000c1e1100 */
[----:B-1----:R-:W-:-:S05]  /*48a0*/  PRMT R3, R157, 0x8880, RZ ;  /* 0x000088809d037816 */ /* 0x002fca00000000ff */
[----:B------:R-:W-:-:S07]  /*48b0*/  IMAD R12, R3, R156, RZ ;  /* 0x0000009c030c7224 */ /* 0x000fce00078e02ff */
.L_x_169:
[----:B------:R-:W-:Y:S05]  /*48c0*/  BSYNC B1 ;  /* 0x0000000000017941 */ /* 0x000fea0003800000 */
.L_x_168:
[----:B------:R-:W-:Y:S01]  /*48d0*/  @!P3 IMAD R91, R91, R155, R12 ;  /* 0x0000009b5b5bb224 */ /* 0x000fe200078e020c */
[----:B------:R-:W-:Y:S04]  /*48e0*/  BSSY B1, `(.L_x_170) ;  /* 0x0000006000017945 */ /* 0x000fe80003800000 */
[----:B------:R0:W-:Y:S01]  /*48f0*/  @!P3 STG.E.U8 desc[UR36][R6.64+0x81], R91 ;  /* 0x0000815b0600b986 */ /* 0x0001e2000c101124 */
[----:B------:R-:W-:Y:S05]  /*4900*/  @P5 BRA `(.L_x_171) ;  /* 0x00000000000c5947 */ /* 0x000fea0003800000 */
[----:B--2---:R-:W1:Y:S02]  /*4910*/  LDG.E.U8 R157, desc[UR36][R8.64+0x88] ;  /* 0x00008824089d7981 */ /* 0x004e64000c1e1100 */
[----:B-1----:R-:W-:-:S05]  /*4920*/  PRMT R3, R157, 0x8880, RZ ;  /* 0x000088809d037816 */ /* 0x002fca00000000ff */
[----:B------:R-:W-:-:S07]  /*4930*/  IMAD R12, R3, R156, RZ ;  /* 0x0000009c030c7224 */ /* 0x000fce00078e02ff */
.L_x_171:
[----:B------:R-:W-:Y:S05]  /*4940*/  BSYNC B1 ;  /* 0x0000000000017941 */ /* 0x000fea0003800000 */
.L_x_170:
[----:B-1----:R-:W-:Y:S01]  /*4950*/  @!P5 IMAD R3, R92, R155, R12 ;  /* 0x0000009b5c03d224 */ /* 0x002fe200078e020c */
[----:B------:R-:W-:Y:S04]  /*4960*/  BSSY B1, `(.L_x_172) ;  /* 0x0000006000017945 */ /* 0x000fe80003800000 */
[----:B------:R1:W-:Y:S01]  /*4970*/  @!P5 STG.E.U8 desc[UR36][R4.64+0x88], R3 ;  /* 0x000088030400d986 */ /* 0x0003e2000c101124 */
[----:B------:R-:W-:Y:S05]  /*4980*/  @P2 BRA `(.L_x_173) ;  /* 0x00000000000c2947 */ /* 0x000fea0003800000 */
[----:B--2---:R-:W1:Y:S02]  /*4990*/  LDG.E.U8 R157, desc[UR36][R8.64+0x89] ;  /* 0x00008924089d7981 */ /* 0x004e64000c1e1100 */
[----:B-1----:R-:W-:-:S05]  /*49a0*/  PRMT R3, R157, 0x8880, RZ ;  /* 0x000088809d037816 */ /* 0x002fca00000000ff */
[----:B------:R-:W-:-:S07]  /*49b0*/  IMAD R12, R3, R156, RZ ;  /* 0x0000009c030c7224 */ /* 0x000fce00078e02ff */
.L_x_173:
[----:B------:R-:W-:Y:S05]  /*49c0*/  BSYNC B1 ;  /* 0x0000000000017941 */ /* 0x000fea0003800000 */
.L_x_172:
        /* <DEDUP_REMOVED lines=11> */
.L_x_175:
[----:B------:R-:W-:Y:S05]  /*4a80*/  BSYNC B1 ;  /* 0x0000000000017941 */ /* 0x000fea0003800000 */
.L_x_174:
[----:B-1----:R-:W-:Y:S01]  /*4a90*/  @!P4 IMAD R3, R94, R155, R12 ;  /* 0x0000009b5e03c224 */ /* 0x002fe200078e020c */
[----:B------:R-:W-:Y:S04]  /*4aa0*/  BSSY B1, `(.L_x_176) ;  /* 0x0000006000017945 */ /* 0x000fe80003800000 */
[----:B------:R1:W-:Y:S01]  /*4ab0*/  @!P4 STG.E.U8 desc[UR36][R6.64+0x88], R3 ;  /* 0x000088030600c986 */ /* 0x0003e2000c101124 */
[----:B------:R-:W-:Y:S05]  /*4ac0*/  @P3 BRA `(.L_x_177) ;  /* 0x00000000000c3947 */ /* 0x000fea0003800000 */
[----:B--2---:R-:W1:Y:S02]  /*4ad0*/  LDG.E.U8 R157, desc[UR36][R10.64+0x89] ;  /* 0x000089240a9d7981 */ /* 0x004e64000c1e1100 */
[----:B-1----:R-:W-:-:S05]  /*4ae0*/  PRMT R3, R157, 0x8880, RZ ;  /* 0x000088809d037816 */ /* 0x002fca00000000ff */
[----:B------:R-:W-:-:S07]  /*4af0*/  IMAD R12, R3, R156, RZ ;  /* 0x0000009c030c7224 */ /* 0x000fce00078e02ff */
.L_x_177:
[----:B------:R-:W-:Y:S05]  /*4b00*/  BSYNC B1 ;  /* 0x0000000000017941 */ /* 0x000fea0003800000 */
.L_x_176:
[----:B------:R-:W-:Y:S01]  /*4b10*/  @!P3 IMAD R95, R95, R155, R12 ;  /* 0x0000009b5f5fb224 */ /* 0x000fe200078e020c */
[----:B------:R-:W-:Y:S04]  /*4b20*/  BSSY B1, `(.L_x_178) ;  /* 0x0000006000017945 */ /* 0x000fe80003800000 */
[----:B------:R0:W-:Y:S01]  /*4b30*/  @!P3 STG.E.U8 desc[UR36][R6.64+0x89], R95 ;  /* 0x0000895f0600b986 */ /* 0x0001e2000c101124 */
[----:B------:R-:W-:Y:S05]  /*4b40*/  @P5 BRA `(.L_x_179) ;  /* 0x00000000000c5947 */ /* 0x000fea0003800000 */
[----:B--2---:R-:W1:Y:S02]  /*4b50*/  LDG.E.U8 R157, desc[UR36][R8.64+0x90] ;  /* 0x00009024089d7981 */ /* 0x004e64000c1e1100 */
[----:B-1----:R-:W-:-:S05]  /*4b60*/  PRMT R3, R157, 0x8880, RZ ;  /* 0x000088809d037816 */ /* 0x002fca00000000ff */
[----:B------:R-:W-:-:S07]  /*4b70*/  IMAD R12, R3, R156, RZ ;  /* 0x0000009c030c7224 */ /* 0x000fce00078e02ff */
.L_x_179:
[----:B------:R-:W-:Y:S05]  /*4b80*/  BSYNC B1 ;  /* 0x0000000000017941 */ /* 0x000fea0003800000 */
.L_x_178:
[----:B-1----:R-:W-:Y:S01]  /*4b90*/  @!P5 IMAD R3, R96, R155, R12 ;  /* 0x0000009b6003d224 */ /* 0x002fe200078e020c */
[----:B------:R-:W-:Y:S04]  /*4ba0*/  BSSY B1, `(.L_x_180) ;  /* 0x0000006000017945 */ /* 0x000fe80003800000 */
[----:B------:R1:W-:Y:S01]  /*4bb0*/  @!P5 STG.E.U8 desc[UR36][R4.64+0x90], R3 ;  /* 0x000090030400d986 */ /* 0x0003e2000c101124 */
[----:B------:R-:W-:Y:S05]  /*4bc0*/  @P2 BRA `(.L_x_181) ;  /* 0x00000000000c2947 */ /* 0x000fea0003800000 */
[----:B--2---:R-:W1:Y:S02]  /*4bd0*/  LDG.E.U8 R157, desc[UR36][R8.64+0x91] ;  /* 0x00009124089d7981 */ /* 0x004e64000c1e1100 */
[----:B-1----:R-:W-:-:S05]  /*4be0*/  PRMT R3, R157, 0x8880, RZ ;  /* 0x000088809d037816 */ /* 0x002fca00000000ff */
[----:B------:R-:W-:-:S07]  /*4bf0*/  IMAD R12, R3, R156, RZ ;  /* 0x0000009c030c7224 */ /* 0x000fce00078e02ff */
.L_x_181:
[----:B------:R-:W-:Y:S05]  /*4c00*/  BSYNC B1 ;  /* 0x0000000000017941 */ /* 0x000fea0003800000 */
.L_x_180:
        /* <DEDUP_REMOVED lines=11> */
.L_x_183:
[----:B------:R-:W-:Y:S05]  /*4cc0*/  BSYNC B1 ;  /* 0x0000000000017941 */ /* 0x000fea0003800000 */
.L_x_182:
[----:B-1----:R-:W-:Y:S01]  /*4cd0*/  @!P4 IMAD R3, R98, R155, R12 ;  /* 0x0000009b6203c224 */ /* 0x002fe200078e020c */
[----:B------:R-:W-:Y:S04]  /*4ce0*/  BSSY B1, `(.L_x_184) ;  /* 0x0000006000017945 */ /* 0x000fe80003800000 */
[----:B------:R1:W-:Y:S01]  /*4cf0*/  @!P4 STG.E.U8 desc[UR36][R6.64+0x90], R3 ;  /* 0x000090030600c986 */ /* 0x0003e2000c101124 */
[----:B------:R-:W-:Y:S05]  /*4d00*/  @P3 BRA `(.L_x_185) ;  /* 0x00000000000c3947 */ /* 0x000fea0003800000 */
[----:B--2---:R-:W1:Y:S02]  /*4d10*/  LDG.E.U8 R157, desc[UR36][R10.64+0x91] ;  /* 0x000091240a9d7981 */ /* 0x004e64000c1e1100 */
[----:B-1----:R-:W-:-:S05]  /*4d20*/  PRMT R3, R157, 0x8880, RZ ;  /* 0x000088809d037816 */ /* 0x002fca00000000ff */
[----:B------:R-:W-:-:S07]  /*4d30*/  IMAD R12, R3, R156, RZ ;  /* 0x0000009c030c7224 */ /* 0x000fce00078e02ff */
.L_x_185:
[----:B------:R-:W-:Y:S05]  /*4d40*/  BSYNC B1 ;  /* 0x0000000000017941 */ /* 0x000fea0003800000 */
.L_x_184:
[----:B------:R-:W-:Y:S01]  /*4d50*/  @!P3 IMAD R99, R99, R155, R12 ;  /* 0x0000009b6363b224 */ /* 0x000fe200078e020c */
[----:B------:R-:W-:Y:S04]  /*4d60*/  BSSY B1, `(.L_x_186) ;  /* 0x0000006000017945 */ /* 0x000fe80003800000 */
[----:B------:R0:W-:Y:S01]  /*4d70*/  @!P3 STG.E.U8 desc[UR36][R6.64+0x91], R99 ;  /* 0x000091630600b986 */ /* 0x0001e2000c101124 */
[----:B------:R-:W-:Y:S05]  /*4d80*/  @P5 BRA `(.L_x_187) ;  /* 0x00000000000c5947 */ /* 0x000fea0003800000 */
[----:B--2---:R-:W1:Y:S02]  /*4d90*/  LDG.E.U8 R157, desc[UR36][R8.64+0x98] ;  /* 0x00009824089d7981 */ /* 0x004e64000c1e1100 */
[----:B-1----:R-:W-:-:S05]  /*4da0*/  PRMT R3, R157, 0x8880, RZ ;  /* 0x000088809d037816 */ /* 0x002fca00000000ff */
[----:B------:R-:W-:-:S07]  /*4db0*/  IMAD R12, R3, R156, RZ ;  /* 0x0000009c030c7224 */ /* 0x000fce00078e02ff */
.L_x_187:
[----:B------:R-:W-:Y:S05]  /*4dc0*/  BSYNC B1 ;  /* 0x0000000000017941 */ /* 0x000fea0003800000 */
.L_x_186:
[----:B-1----:R-:W-:Y:S01]  /*4dd0*/  @!P5 IMAD R3, R100, R155, R12 ;  /* 0x0000009b6403d224 */ /* 0x002fe200078e020c */
[----:B------:R-:W-:Y:S04]  /*4de0*/  BSSY B1, `(.L_x_188) ;  /* 0x0000006000017945 */ /* 0x000fe80003800000 */
[----:B------:R1:W-:Y:S01]  /*4df0*/  @!P5 STG.E.U8 desc[UR36][R4.64+0x98], R3 ;  /* 0x000098030400d986 */ /* 0x0003e2000c101124 */
[----:B------:R-:W-:Y:S05]  /*4e00*/  @P2 BRA `(.L_x_189) ;  /* 0x00000000000c2947 */ /* 0x000fea0003800000 */
[----:B--2---:R-:W1:Y:S02]  /*4e10*/  LDG.E.U8 R157, desc[UR36][R8.64+0x99] ;  /* 0x00009924089d7981 */ /* 0x004e64000c1e1100 */
[----:B-1----:R-:W-:-:S05]  /*4e20*/  PRMT R3, R157, 0x8880, RZ ;  /* 0x000088809d037816 */ /* 0x002fca00000000ff */
[----:B------:R-:W-:-:S07]  /*4e30*/  IMAD R12, R3, R156, RZ ;  /* 0x0000009c030c7224 */ /* 0x000fce00078e02ff */
.L_x_189:
[----:B------:R-:W-:Y:S05]  /*4e40*/  BSYNC B1 ;  /* 0x0000000000017941 */ /* 0x000fea0003800000 */
.L_x_188:
        /* <DEDUP_REMOVED lines=11> */
.L_x_191:
[----:B------:R-:W-:Y:S05]  /*4f00*/  BSYNC B1 ;  /* 0x0000000000017941 */ /* 0x000fea0003800000 */
.L_x_190:
[----:B-1----:R-:W-:Y:S01]  /*4f10*/  @!P4 IMAD R3, R102, R155, R12 ;  /* 0x0000009b6603c224 */ /* 0x002fe200078e020c */
[----:B------:R-:W-:Y:S04]  /*4f20*/  BSSY B1, `(.L_x_192) ;  /* 0x0000006000017945 */ /* 0x000fe80003800000 */
[----:B------:R1:W-:Y:S01]  /*4f30*/  @!P4 STG.E.U8 desc[UR36][R6.64+0x98], R3 ;  /* 0x000098030600c986 */ /* 0x0003e2000c101124 */
[----:B------:R-:W-:Y:S05]  /*4f40*/  @P3 BRA `(.L_x_193) ;  /* 0x00000000000c3947 */ /* 0x000fea0003800000 */
[----:B--2---:R-:W1:Y:S02]  /*4f50*/  LDG.E.U8 R157, desc[UR36][R10.64+0x99] ;  /* 0x000099240a9d7981 */ /* 0x004e64000c1e1100 */
[----:B-1----:R-:W-:-:S05]  /*4f60*/  PRMT R3, R157, 0x8880, RZ ;  /* 0x000088809d037816 */ /* 0x002fca00000000ff */
[----:B------:R-:W-:-:S07]  /*4f70*/  IMAD R12, R3, R156, RZ ;  /* 0x0000009c030c7224 */ /* 0x000fce00078e02ff */
.L_x_193:
[----:B------:R-:W-:Y:S05]  /*4f80*/  BSYNC B1 ;  /* 0x0000000000017941 */ /* 0x000fea0003800000 */
.L_x_192:
[----:B------:R-:W-:Y:S01]  /*4f90*/  @!P3 IMAD R103, R103, R155, R12 ;  /* 0x0000009b6767b224 */ /* 0x000fe200078e020c */
[----:B------:R-:W-:Y:S04]  /*4fa0*/  BSSY B1, `(.L_x_194) ;  /* 0x0000006000017945 */ /* 0x000fe80003800000 */
[----:B------:R0:W-:Y:S01]  /*4fb0*/  @!P3 STG.E.U8 desc[UR36][R6.64+0x99], R103 ;  /* 0x000099670600b986 */ /* 0x0001e2000c101124 */
[----:B------:R-:W-:Y:S05]  /*4fc0*/  @P5 BRA `(.L_x_195) ;  /* 0x00000000000c5947 */ /* 0x000fea0003800000 */
[----:B--2---:R-:W1:Y:S02]  /*4fd0*/  LDG.E.U8 R157, desc[UR36][R8.64+0xa0] ;  /* 0x0000a024089d7981 */ /* 0x004e64000c1e1100 */
[----:B-1----:R-:W-:-:S05]  /*4fe0*/  PRMT R3, R157, 0x8880, RZ ;  /* 0x000088809d037816 */ /* 0x002fca00000000ff */
[----:B------:R-:W-:-:S07]  /*4ff0*/  IMAD R12, R3, R156, RZ ;  /* 0x0000009c030c7224 */ /* 0x000fce00078e02ff */
.L_x_195:
[----:B------:R-:W-:Y:S05]  /*5000*/  BSYNC B1 ;  /* 0x0000000000017941 */ /* 0x000fea0003800000 */
.L_x_194:
[----:B-1----:R-:W-:Y:S01]  /*5010*/  @!P5 IMAD R3, R104, R155, R12 ;  /* 0x0000009b6803d224 */ /* 0x002fe200078e020c */
[----:B------:R-:W-:Y:S04]  /*5020*/  BSSY B1, `(.L_x_196) ;  /* 0x0000006000017945 */ /* 0x000fe80003800000 */
[----:B------:R1:W-:Y:S01]  /*5030*/  @!P5 STG.E.U8 desc[UR36][R4.64+0xa0], R3 ;  /* 0x0000a0030400d986 */ /* 0x0003e2000c101124 */
[----:B------:R-:W-:Y:S05]  /*5040*/  @P2 BRA `(.L_x_197) ;  /* 0x00000000000c2947 */ /* 0x000fea0003800000 */
[----:B--2---:R-:W1:Y:S02]  /*5050*/  LDG.E.U8 R157, desc[UR36][R8.64+0xa1] ;  /* 0x0000a124089d7981 */ /* 0x004e64000c1e1100 */
[----:B-1----:R-:W-:-:S05]  /*5060*/  PRMT R3, R157, 0x8880, RZ ;  /* 0x000088809d037816 */ /* 0x002fca00000000ff */
[----:B------:R-:W-:-:S07]  /*5070*/  IMAD R12, R3, R156, RZ ;  /* 0x0000009c030c7224 */ /* 0x000fce00078e02ff */
.L_x_197:
[----:B------:R-:W-:Y:S05]  /*5080*/  BSYNC B1 ;  /* 0x0000000000017941 */ /* 0x000fea0003800000 */
.L_x_196:
        /* <DEDUP_REMOVED lines=11> */
.L_x_199:
[----:B------:R-:W-:Y:S05]  /*5140*/  BSYNC B1 ;  /* 0x0000000000017941 */ /* 0x000fea0003800000 */
.L_x_198:
[----:B-1----:R-:W-:Y:S01]  /*5150*/  @!P4 IMAD R3, R106, R155, R12 ;  /* 0x0000009b6a03c224 */ /* 0x002fe200078e020c */
[----:B------:R-:W-:Y:S04]  /*5160*/  BSSY B1, `(.L_x_200) ;  /* 0x0000006000017945 */ /* 0x000fe80003800000 */
[----:B------:R1:W-:Y:S01]  /*5170*/  @!P4 STG.E.U8 desc[UR36][R6.64+0xa0], R3 ;  /* 0x0000a0030600c986 */ /* 0x0003e2000c101124 */
[----:B------:R-:W-:Y:S05]  /*5180*/  @P3 BRA `(.L_x_201) ;  /* 0x00000000000c3947 */ /* 0x000fea0003800000 */
[----:B--2---:R-:W1:Y:S02]  /*5190*/  LDG.E.U8 R157, desc[UR36][R10.64+0xa1] ;  /* 0x0000a1240a9d7981 */ /* 0x004e64000c1e1100 */
[----:B-1----:R-:W-:-:S05]  /*51a0*/  PRMT R3, R157, 0x8880, RZ ;  /* 0x000088809d037816 */ /* 0x002fca00000000ff */
[----:B------:R-:W-:-:S07]  /*51b0*/  IMAD R12, R3, R156, RZ ;  /* 0x0000009c030c7224 */ /* 0x000fce00078e02ff */
.L_x_201:
[----:B------:R-:W-:Y:S05]  /*51c0*/  BSYNC B1 ;  /* 0x0000000000017941 */ /* 0x000fea0003800000 */
.L_x_200:
[----:B------:R-:W-:Y:S01]  /*51d0*/  @!P3 IMAD R107, R107, R155, R12 ;  /* 0x0000009b6b6bb224 */ /* 0x000fe200078e020c */
[----:B------:R-:W-:Y:S04]  /*51e0*/  BSSY B1, `(.L_x_202) ;  /* 0x0000006000017945 */ /* 0x000fe80003800000 */
[----:B------:R0:W-:Y:S01]  /*51f0*/  @!P3 STG.E.U8 desc[UR36][R6.64+0xa1], R107 ;  /* 0x0000a16b0600b986 */ /* 0x0001e2000c101124 */
[----:B------:R-:W-:Y:S05]  /*5200*/  @P5 BRA `(.L_x_203) ;  /* 0x00000000000c5947 */ /* 0x000fea0003800000 */
[----:B--2---:R-:W1:Y:S02]  /*5210*/  LDG.E.U8 R157, desc[UR36][R8.64+0xa8] ;  /* 0x0000a824089d7981 */ /* 0x004e64000c1e1100 */
[----:B-1----:R-:W-:-:S05]  /*5220*/  PRMT R3, R157, 0x8880, RZ ;  /* 0x000088809d037816 */ /* 0x002fca00000000ff */
[----:B------:R-:W-:-:S07]  /*5230*/  IMAD R12, R3, R156, RZ ;  /* 0x0000009c030c7224 */ /* 0x000fce00078e02ff */
.L_x_203:
[----:B------:R-:W-:Y:S05]  /*5240*/  BSYNC B1 ;  /* 0x0000000000017941 */ /* 0x000fea0003800000 */
.L_x_202:
[----:B-1----:R-:W-:Y:S01]  /*5250*/  @!P5 IMAD R3, R108, R155, R12 ;  /* 0x0000009b6c03d224 */ /* 0x002fe200078e020c */
[----:B------:R-:W-:Y:S04]  /*5260*/  BSSY B1, `(.L_x_204) ;  /* 0x0000006000017945 */ /* 0x000fe80003800000 */
[----:B------:R1:W-:Y:S01]  /*5270*/  @!P5 STG.E.U8 desc[UR36][R4.64+0xa8], R3 ;  /* 0x0000a8030400d986 */ /* 0x0003e2000c101124 */
[----:B------:R-:W-:Y:S05]  /*5280*/  @P2 BRA `(.L_x_205) ;  /* 0x00000000000c2947 */ /* 0x000fea0003800000 */
[----:B--2---:R-:W1:Y:S02]  /*5290*/  LDG.E.U8 R157, desc[UR36][R8.64+0xa9] ;  /* 0x0000a924089d7981 */ /* 0x004e64000c1e1100 */
[----:B-1----:R-:W-:-:S05]  /*52a0*/  PRMT R3, R157, 0x8880, RZ ;  /* 0x000088809d037816 */ /* 0x002fca00000000ff */
[----:B------:R-:W-:-:S07]  /*52b0*/  IMAD R12, R3, R156, RZ ;  /* 0x0000009c030c7224 */ /* 0x000fce00078e02ff */
.L_x_205:
[----:B------:R-:W-:Y:S05]  /*52c0*/  BSYNC B1 ;  /* 0x0000000000017941 */ /* 0x000fea0003800000 */
.L_x_204:
        /* <DEDUP_REMOVED lines=11> */
.L_x_207:
[----:B------:R-:W-:Y:S05]  /*5380*/  BSYNC B1 ;  /* 0x0000000000017941 */ /* 0x000fea0003800000 */
.L_x_206:
[----:B-1----:R-:W-:Y:S01]  /*5390*/  @!P4 IMAD R3, R110, R155, R12 ;  /* 0x0000009b6e03c224 */ /* 0x002fe200078e020c */
[----:B------:R-:W-:Y:S04]  /*53a0*/  BSSY B1, `(.L_x_208) ;  /* 0x0000006000017945 */ /* 0x000fe80003800000 */
[----:B------:R1:W-:Y:S01]  /*53b0*/  @!P4 STG.E.U8 desc[UR36][R6.64+0xa8], R3 ;  /* 0x0000a8030600c986 */ /* 0x0003e2000c101124 */
[----:B------:R-:W-:Y:S05]  /*53c0*/  @P3 BRA `(.L_x_209) ;  /* 0x00000000000c3947 */ /* 0x000fea0003800000 */
[----:B--2---:R-:W1:Y:S02]  /*53d0*/  LDG.E.U8 R157, desc[UR36][R10.64+0xa9] ;  /* 0x0000a9240a9d7981 */ /* 0x004e64000c1e1100 */
[----:B-1----:R-:W-:-:S05]  /*53e0*/  PRMT R3, R157, 0x8880, RZ ;  /* 0x000088809d037816 */ /* 0x002fca00000000ff */
[----:B------:R-:W-:-:S07]  /*53f0*/  IMAD R12, R3, R156, RZ ;  /* 0x0000009c030c7224 */ /* 0x000fce00078e02ff */
.L_x_209:
[----:B------:R-:W-:Y:S05]  /*5400*/  BSYNC B1 ;  /* 0x0000000000017941 */ /* 0x000fea0003800000 */
.L_x_208:
[----:B------:R-:W-:Y:S01]  /*5410*/  @!P3 IMAD R111, R111, R155, R12 ;  /* 0x0000009b6f6fb224 */ /* 0x000fe200078e020c */
[----:B------:R-:W-:Y:S04]  /*5420*/  BSSY B1, `(.L_x_210) ;  /* 0x0000006000017945 */ /* 0x000fe80003800000 */
[----:B------:R0:W-:Y:S01]  /*5430*/  @!P3 STG.E.U8 desc[UR36][R6.64+0xa9], R111 ;  /* 0x0000a96f0600b986 */ /* 0x0001e2000c101124 */
[----:B------:R-:W-:Y:S05]  /*5440*/  @P5 BRA `(.L_x_211) ;  /* 0x00000000000c5947 */ /* 0x000fea0003800000 */
[----:B--2---:R-:W1:Y:S02]  /*5450*/  LDG.E.U8 R157, desc[UR36][R8.64+0xb0] ;  /* 0x0000b024089d7981 */ /* 0x004e64000c1e1100 */
[----:B-1----:R-:W-:-:S05]  /*5460*/  PRMT R3, R157, 0x8880, RZ ;  /* 0x000088809d037816 */ /* 0x002fca00000000ff */
[----:B------:R-:W-:-:S07]  /*5470*/  IMAD R12, R3, R156, RZ ;  /* 0x0000009c030c7224 */ /* 0x000fce00078e02ff */
.L_x_211:
[----:B------:R-:W-:Y:S05]  /*5480*/  BSYNC B1 ;  /* 0x0000000000017941 */ /* 0x000fea0003800000 */
.L_x_210:
[----:B-1----:R-:W-:Y:S01]  /*5490*/  @!P5 IMAD R3, R112, R155, R12 ;  /* 0x0000009b7003d224 */ /* 0x002fe200078e020c */
[----:B------:R-:W-:Y:S04]  /*54a0*/  BSSY B1, `(.L_x_212) ;  /* 0x0000006000017945 */ /* 0x000fe80003800000 */
[----:B------:R1:W-:Y:S01]  /*54b0*/  @!P5 STG.E.U8 desc[UR36][R4.64+0xb0], R3 ;  /* 0x0000b0030400d986 */ /* 0x0003e2000c101124 */
[----:B------:R-:W-:Y:S05]  /*54c0*/  @P2 BRA `(.L_x_213) ;  /* 0x00000000000c2947 */ /* 0x000fea0003800000 */
[----:B--2---:R-:W1:Y:S02]  /*54d0*/  LDG.E.U8 R157, desc[UR36][R8.64+0xb1] ;  /* 0x0000b124089d7981 */ /* 0x004e64000c1e1100 */
[----:B-1----:R-:W-:-:S05]  /*54e0*/  PRMT R3, R157, 0x8880, RZ ;  /* 0x000088809d037816 */ /* 0x002fca00000000ff */
[----:B------:R-:W-:-:S07]  /*54f0*/  IMAD R12, R3, R156, RZ ;  /* 0x0000009c030c7224 */ /* 0x000fce00078e02ff */
.L_x_213:
[----:B------:R-:W-:Y:S05]  /*5500*/  BSYNC B1 ;  /* 0x0000000000017941 */ /* 0x000fea0003800000 */
.L_x_212:
        /* <DEDUP_REMOVED lines=11> */
.L_x_215:
[----:B------:R-:W-:Y:S05]  /*55c0*/  BSYNC B1 ;  /* 0x0000000000017941 */ /* 0x000fea0003800000 */
.L_x_214:
[----:B-1----:R-:W-:Y:S01]  /*55d0*/  @!P4 IMAD R3, R114, R155, R12 ;  /* 0x0000009b7203c224 */ /* 0x002fe200078e020c */
[----:B------:R-:W-:Y:S04]  /*55e0*/  BSSY B1, `(.L_x_216) ;  /* 0x0000006000017945 */ /* 0x000fe80003800000 */
[----:B------:R1:W-:Y:S01]  /*55f0*/  @!P4 STG.E.U8 desc[UR36][R6.64+0xb0], R3 ;  /* 0x0000b0030600c986 */ /* 0x0003e2000c101124 */
[----:B------:R-:W-:Y:S05]  /*5600*/  @P3 BRA `(.L_x_217) ;  /* 0x00000000000c3947 */ /* 0x000fea0003800000 */
[----:B--2---:R-:W1:Y:S02]  /*5610*/  LDG.E.U8 R157, desc[UR36][R10.64+0xb1] ;  /* 0x0000b1240a9d7981 */ /* 0x004e64000c1e1100 */
[----:B-1----:R-:W-:-:S05]  /*5620*/  PRMT R3, R157, 0x8880, RZ ;  /* 0x000088809d037816 */ /* 0x002fca00000000ff */
[----:B------:R-:W-:-:S07]  /*5630*/  IMAD R12, R3, R156, RZ ;  /* 0x0000009c030c7224 */ /* 0x000fce00078e02ff */
.L_x_217:
[----:B------:R-:W-:Y:S05]  /*5640*/  BSYNC B1 ;  /* 0x0000000000017941 */ /* 0x000fea0003800000 */
.L_x_216:
[----:B------:R-:W-:Y:S01]  /*5650*/  @!P3 IMAD R115, R115, R155, R12 ;  /* 0x0000009b7373b224 */ /* 0x000fe200078e020c */
[----:B------:R-:W-:Y:S04]  /*5660*/  BSSY B1, `(.L_x_218) ;  /* 0x0000006000017945 */ /* 0x000fe80003800000 */
[----:B------:R0:W-:Y:S01]  /*5670*/  @!P3 STG.E.U8 desc[UR36][R6.64+0xb1], R115 ;  /* 0x0000b1730600b986 */ /* 0x0001e2000c101124 */
[----:B------:R-:W-:Y:S05]  /*5680*/  @P5 BRA `(.L_x_219) ;  /* 0x00000000000c5947 */ /* 0x000fea0003800000 */
[----:B--2---:R-:W1:Y:S02]  /*5690*/  LDG.E.U8 R157, desc[UR36][R8.64+0xb8] ;  /* 0x0000b824089d7981 */ /* 0x004e64000c1e1100 */
[----:B-1----:R-:W-:-:S05]  /*56a0*/  PRMT R3, R157, 0x8880, RZ ;  /* 0x000088809d037816 */ /* 0x002fca00000000ff */
[----:B------:R-:W-:-:S07]  /*56b0*/  IMAD R12, R3, R156, RZ ;  /* 0x0000009c030c7224 */ /* 0x000fce00078e02ff */
.L_x_219:
[----:B------:R-:W-:Y:S05]  /*56c0*/  BSYNC B1 ;  /* 0x0000000000017941 */ /* 0x000fea0003800000 */
.L_x_218:
[----:B-1----:R-:W-:Y:S01]  /*56d0*/  @!P5 IMAD R3, R116, R155, R12 ;  /* 0x0000009b7403d224 */ /* 0x002fe200078e020c */
[----:B------:R-:W-:Y:S04]  /*56e0*/  BSSY B1, `(.L_x_220) ;  /* 0x0000006000017945 */ /* 0x000fe80003800000 */
[----:B------:R1:W-:Y:S01]  /*56f0*/  @!P5 STG.E.U8 desc[UR36][R4.64+0xb8], R3 ;  /* 0x0000b8030400d986 */ /* 0x0003e2000c101124 */
[----:B------:R-:W-:Y:S05]  /*5700*/  @P2 BRA `(.L_x_221) ;  /* 0x00000000000c2947 */ /* 0x000fea0003800000 */
[----:B--2---:R-:W1:Y:S02]  /*5710*/  LDG.E.U8 R157, desc[UR36][R8.64+0xb9] ;  /* 0x0000b924089d7981 */ /* 0x004e64000c1e1100 */
[----:B-1----:R-:W-:-:S05]  /*5720*/  PRMT R3, R157, 0x8880, RZ ;  /* 0x000088809d037816 */ /* 0x002fca00000000ff */
[----:B------:R-:W-:-:S07]  /*5730*/  IMAD R12, R3, R156, RZ ;  /* 0x0000009c030c7224 */ /* 0x000fce00078e02ff */
.L_x_221:
[----:B------:R-:W-:Y:S05]  /*5740*/  BSYNC B1 ;  /* 0x0000000000017941 */ /* 0x000fea0003800000 */
.L_x_220:
        /* <DEDUP_REMOVED lines=11> */
.L_x_223:
[----:B------:R-:W-:Y:S05]  /*5800*/  BSYNC B1 ;  /* 0x0000000000017941 */ /* 0x000fea0003800000 */
.L_x_222:
[----:B-1----:R-:W-:Y:S01]  /*5810*/  @!P4 IMAD R3, R118, R155, R12 ;  /* 0x0000009b7603c224 */ /* 0x002fe200078e020c */
[----:B------:R-:W-:Y:S04]  /*5820*/  BSSY B1, `(.L_x_224) ;  /* 0x0000006000017945 */ /* 0x000fe80003800000 */
[----:B------:R1:W-:Y:S01]  /*5830*/  @!P4 STG.E.U8 desc[UR36][R6.64+0xb8], R3 ;  /* 0x0000b8030600c986 */ /* 0x0003e2000c101124 */
[----:B------:R-:W-:Y:S05]  /*5840*/  @P3 BRA `(.L_x_225) ;  /* 0x00000000000c3947 */ /* 0x000fea0003800000 */
[----:B--2---:R-:W1:Y:S02]  /*5850*/  LDG.E.U8 R157, desc[UR36][R10.64+0xb9] ;  /* 0x0000b9240a9d7981 */ /* 0x004e64000c1e1100 */
[----:B-1----:R-:W-:-:S05]  /*5860*/  PRMT R3, R157, 0x8880, RZ ;  /* 0x000088809d037816 */ /* 0x002fca00000000ff */
[----:B------:R-:W-:-:S07]  /*5870*/  IMAD R12, R3, R156, RZ ;  /* 0x0000009c030c7224 */ /* 0x000fce00078e02ff */
.L_x_225:
[----:B------:R-:W-:Y:S05]  /*5880*/  BSYNC B1 ;  /* 0x0000000000017941 */ /* 0x000fea0003800000 */
.L_x_224:
[----:B------:R-:W-:Y:S01]  /*5890*/  @!P3 IMAD R119, R119, R155, R12 ;  /* 0x0000009b7777b224 */ /* 0x000fe200078e020c */
[----:B------:R-:W-:Y:S04]  /*58a0*/  BSSY B1, `(.L_x_226) ;  /* 0x0000006000017945 */ /* 0x000fe80003800000 */
[----:B------:R0:W-:Y:S01]  /*58b0*/  @!P3 STG.E.U8 desc[UR36][R6.64+0xb9], R119 ;  /* 0x0000b9770600b986 */ /* 0x0001e2000c101124 */
[----:B------:R-:W-:Y:S05]  /*58c0*/  @P5 BRA `(.L_x_227) ;  /* 0x00000000000c5947 */ /* 0x000fea0003800000 */
[----:B--2---:R-:W1:Y:S02]  /*58d0*/  LDG.E.U8 R157, desc[UR36][R8.64+0xc0] ;  /* 0x0000c024089d7981 */ /* 0x004e64000c1e1100 */
[----:B-1----:R-:W-:-:S05]  /*58e0*/  PRMT R3, R157, 0x8880, RZ ;  /* 0x000088809d037816 */ /* 0x002fca00000000ff */
[----:B------:R-:W-:-:S07]  /*58f0*/  IMAD R12, R3, R156, RZ ;  /* 0x0000009c030c7224 */ /* 0x000fce00078e02ff */
.L_x_227:
[----:B------:R-:W-:Y:S05]  /*5900*/  BSYNC B1 ;  /* 0x0000000000017941 */ /* 0x000fea0003800000 */
.L_x_226:
[----:B-1----:R-:W-:Y:S01]  /*5910*/  @!P5 IMAD R3, R120, R155, R12 ;  /* 0x0000009b7803d224 */ /* 0x002fe200078e020c */
[----:B------:R-:W-:Y:S04]  /*5920*/  BSSY B1, `(.L_x_228) ;  /* 0x0000006000017945 */ /* 0x000fe80003800000 */
[----:B------:R1:W-:Y:S01]  /*5930*/  @!P5 STG.E.U8 desc[UR36][R4.64+0xc0], R3 ;  /* 0x0000c0030400d986 */ /* 0x0003e2000c101124 */
[----:B------:R-:W-:Y:S05]  /*5940*/  @P2 BRA `(.L_x_229) ;  /* 0x00000000000c2947 */ /* 0x000fea0003800000 */
[----:B--2---:R-:W1:Y:S02]  /*5950*/  LDG.E.U8 R157, desc[UR36][R8.64+0xc1] ;  /* 0x0000c124089d7981 */ /* 0x004e64000c1e1100 */
[----:B-1----:R-:W-:-:S05]  /*5960*/  PRMT R3, R157, 0x8880, RZ ;  /* 0x000088809d037816 */ /* 0x002fca00000000ff */
[----:B------:R-:W-:-:S07]  /*5970*/  IMAD R12, R3, R156, RZ ;  /* 0x0000009c030c7224 */ /* 0x000fce00078e02ff */
.L_x_229:
[----:B------:R-:W-:Y:S05]  /*5980*/  BSYNC B1 ;  /* 0x0000000000017941 */ /* 0x000fea0003800000 */
.L_x_228:
        /* <DEDUP_REMOVED lines=11> */
.L_x_231:
[----:B------:R-:W-:Y:S05]  /*5a40*/  BSYNC B1 ;  /* 0x0000000000017941 */ /* 0x000fea0003800000 */
.L_x_230:
[----:B-1----:R-:W-:Y:S01]  /*5a50*/  @!P4 IMAD R3, R122, R155, R12 ;  /* 0x0000009b7a03c224 */ /* 0x002fe200078e020c */
[----:B------:R-:W-:Y:S04]  /*5a60*/  BSSY B1, `(.L_x_232) ;  /* 0x0000006000017945 */ /* 0x000fe80003800000 */
[----:B------:R1:W-:Y:S01]  /*5a70*/  @!P4 STG.E.U8 desc[UR36][R6.64+0xc0], R3 ;  /* 0x0000c0030600c986 */ /* 0x0003e2000c101124 */
[----:B------:R-:W-:Y:S05]  /*5a80*/  @P3 BRA `(.L_x_233) ;  /* 0x00000000000c3947 */ /* 0x000fea0003800000 */
[----:B--2---:R-:W1:Y:S02]  /*5a90*/  LDG.E.U8 R157, desc[UR36][R10.64+0xc1] ;  /* 0x0000c1240a9d7981 */ /* 0x004e64000c1e1100 */
[----:B-1----:R-:W-:-:S05]  /*5aa0*/  PRMT R3, R157, 0x8880, RZ ;  /* 0x000088809d037816 */ /* 0x002fca00000000ff */
[----:B------:R-:W-:-:S07]  /*5ab0*/  IMAD R12, R3, R156, RZ ;  /* 0x0000009c030c7224 */ /* 0x000fce00078e02ff */
.L_x_233:
[----:B------:R-:W-:Y:S05]  /*5ac0*/  BSYNC B1 ;  /* 0x0000000000017941 */ /* 0x000fea0003800000 */
.L_x_232:
[----:B------:R-:W-:Y:S01]  /*5ad0*/  @!P3 IMAD R123, R123, R155, R12 ;  /* 0x0000009b7b7bb224 */ /* 0x000fe200078e020c */
[----:B------:R-:W-:Y:S04]  /*5ae0*/  BSSY B1, `(.L_x_234) ;  /* 0x0000006000017945 */ /* 0x000fe80003800000 */
[----:B------:R0:W-:Y:S01]  /*5af0*/  @!P3 STG.E.U8 desc[UR36][R6.64+0xc1], R123 ;  /* 0x0000c17b0600b986 */ /* 0x0001e2000c101124 */
[----:B------:R-:W-:Y:S05]  /*5b00*/  @P5 BRA `(.L_x_235) ;  /* 0x00000000000c5947 */ /* 0x000fea0003800000 */
[----:B--2---:R-:W1:Y:S02]  /*5b10*/  LDG.E.U8 R157, desc[UR36][R8.64+0xc8] ;  /* 0x0000c824089d7981 */ /* 0x004e64000c1e1100 */
[----:B-1----:R-:W-:-:S05]  /*5b20*/  PRMT R3, R157, 0x8880, RZ ;  /* 0x000088809d037816 */ /* 0x002fca00000000ff */
[----:B------:R-:W-:-:S07]  /*5b30*/  IMAD R12, R3, R156, RZ ;  /* 0x0000009c030c7224 */ /* 0x000fce00078e02ff */
.L_x_235:
[----:B------:R-:W-:Y:S05]  /*5b40*/  BSYNC B1 ;  /* 0x0000000000017941 */ /* 0x000fea0003800000 */
.L_x_234:
[----:B-1----:R-:W-:Y:S01]  /*5b50*/  @!P5 IMAD R3, R124, R155, R12 ;  /* 0x0000009b7c03d224 */ /* 0x002fe200078e020c */
[----:B------:R-:W-:Y:S04]  /*5b60*/  BSSY B1, `(.L_x_236) ;  /* 0x0000006000017945 */ /* 0x000fe80003800000 */
[----:B------:R1:W-:Y:S01]  /*5b70*/  @!P5 STG.E.U8 desc[UR36][R4.64+0xc8], R3 ;  /* 0x0000c8030400d986 */ /* 0x0003e2000c101124 */
[----:B------:R-:W-:Y:S05]  /*5b80*/  @P2 BRA `(.L_x_237) ;  /* 0x00000000000c2947 */ /* 0x000fea0003800000 */
[----:B--2---:R-:W1:Y:S02]  /*5b90*/  LDG.E.U8 R157, desc[UR36][R8.64+0xc9] ;  /* 0x0000c924089d7981 */ /* 0x004e64000c1e1100 */
[----:B-1----:R-:W-:-:S05]  /*5ba0*/  PRMT R3, R157, 0x8880, RZ ;  /* 0x000088809d037816 */ /* 0x002fca00000000ff */
[----:B------:R-:W-:-:S07]  /*5bb0*/  IMAD R12, R3, R156, RZ ;  /* 0x0000009c030c7224 */ /* 0x000fce00078e02ff */
.L_x_237:
[----:B------:R-:W-:Y:S05]  /*5bc0*/  BSYNC B1 ;  /* 0x0000000000017941 */ /* 0x000fea0003800000 */
.L_x_236:
        /* <DEDUP_REMOVED lines=11> */
.L_x_239:
[----:B------:R-:W-:Y:S05]  /*5c80*/  BSYNC B1 ;  /* 0x0000000000017941 */ /* 0x000fea0003800000 */
.L_x_238:
[----:B-1----:R-:W-:Y:S01]  /*5c90*/  @!P4 IMAD R3, R126, R155, R12 ;  /* 0x0000009b7e03c224 */ /* 0x002fe200078e020c */
[----:B------:R-:W-:Y:S04]  /*5ca0*/  BSSY B1, `(.L_x_240) ;  /* 0x0000006000017945 */ /* 0x000fe80003800000 */
[----:B------:R1:W-:Y:S01]  /*5cb0*/  @!P4 STG.E.U8 desc[UR36][R6.64+0xc8], R3 ;  /* 0x0000c8030600c986 */ /* 0x0003e2000c101124 */
[----:B------:R-:W-:Y:S05]  /*5cc0*/  @P3 BRA `(.L_x_241) ;  /* 0x00000000000c3947 */ /* 0x000fea0003800000 */
[----:B--2---:R-:W1:Y:S02]  /*5cd0*/  LDG.E.U8 R157, desc[UR36][R10.64+0xc9] ;  /* 0x0000c9240a9d7981 */ /* 0x004e64000c1e1100 */
[----:B-1----:R-:W-:-:S05]  /*5ce0*/  PRMT R3, R157, 0x8880, RZ ;  /* 0x000088809d037816 */ /* 0x002fca00000000ff */
[----:B------:R-:W-:-:S07]  /*5cf0*/  IMAD R12, R3, R156, RZ ;  /* 0x0000009c030c7224 */ /* 0x000fce00078e02ff */
.L_x_241:
[----:B------:R-:W-:Y:S05]  /*5d00*/  BSYNC B1 ;  /* 0x0000000000017941 */ /* 0x000fea0003800000 */
.L_x_240:
[----:B------:R-:W-:Y:S01]  /*5d10*/  @!P3 IMAD R127, R127, R155, R12 ;  /* 0x0000009b7f7fb224 */ /* 0x000fe200078e020c */
[----:B------:R-:W-:Y:S04]  /*5d20*/  BSSY B1, `(.L_x_242) ;  /* 0x0000006000017945 */ /* 0x000fe80003800000 */
[----:B------:R0:W-:Y:S01]  /*5d30*/  @!P3 STG.E.U8 desc[UR36][R6.64+0xc9], R127 ;  /* 0x0000c97f0600b986 */ /* 0x0001e2000c101124 */
[----:B------:R-:W-:Y:S05]  /*5d40*/  @P5 BRA `(.L_x_243) ;  /* 0x00000000000c5947 */ /* 0x000fea0003800000 */
[----:B--2---:R-:W1:Y:S02]  /*5d50*/  LDG.E.U8 R157, desc[UR36][R8.64+0xd0] ;  /* 0x0000d024089d7981 */ /* 0x004e64000c1e1100 */
[----:B-1----:R-:W-:-:S05]  /*5d60*/  PRMT R3, R157, 0x8880, RZ ;  /* 0x000088809d037816 */ /* 0x002fca00000000ff */
[----:B------:R-:W-:-:S07]  /*5d70*/  IMAD R12, R3, R156, RZ ;  /* 0x0000009c030c7224 */ /* 0x000fce00078e02ff */
.L_x_243:
[----:B------:R-:W-:Y:S05]  /*5d80*/  BSYNC B1 ;  /* 0x0000000000017941 */ /* 0x000fea0003800000 */
.L_x_242:
[----:B-1----:R-:W-:Y:S01]  /*5d90*/  @!P5 IMAD R3, R128, R155, R12 ;  /* 0x0000009b8003d224 */ /* 0x002fe200078e020c */
[----:B------:R-:W-:Y:S04]  /*5da0*/  BSSY B1, `(.L_x_244) ;  /* 0x0000006000017945 */ /* 0x000fe80003800000 */
[----:B------:R1:W-:Y:S01]  /*5db0*/  @!P5 STG.E.U8 desc[UR36][R4.64+0xd0], R3 ;  /* 0x0000d0030400d986 */ /* 0x0003e2000c101124 */
[----:B------:R-:W-:Y:S05]  /*5dc0*/  @P2 BRA `(.L_x_245) ;  /* 0x00000000000c2947 */ /* 0x000fea0003800000 */
[----:B--2---:R-:W1:Y:S02]  /*5dd0*/  LDG.E.U8 R157, desc[UR36][R8.64+0xd1] ;  /* 0x0000d124089d7981 */ /* 0x004e64000c1e1100 */
[----:B-1----:R-:W-:-:S05]  /*5de0*/  PRMT R3, R157, 0x8880, RZ ;  /* 0x000088809d037816 */ /* 0x002fca00000000ff */
[----:B------:R-:W-:-:S07]  /*5df0*/  IMAD R12, R3, R156, RZ ;  /* 0x0000009c030c7224 */ /* 0x000fce00078e02ff */
.L_x_245:
[----:B------:R-:W-:Y:S05]  /*5e00*/  BSYNC B1 ;  /* 0x0000000000017941 */ /* 0x000fea0003800000 */
.L_x_244:
        /* <DEDUP_REMOVED lines=11> */
.L_x_247:
[----:B------:R-:W-:Y:S05]  /*5ec0*/  BSYNC B1 ;  /* 0x0000000000017941 */ /* 0x000fea0003800000 */
.L_x_246:
[----:B-1----:R-:W-:Y:S01]  /*5ed0*/  @!P4 IMAD R3, R130, R155, R12 ;  /* 0x0000009b8203c224 */ /* 0x002fe200078e020c */
[----:B------:R-:W-:Y:S04]  /*5ee0*/  BSSY B1, `(.L_x_248) ;  /* 0x0000006000017945 */ /* 0x000fe80003800000 */
[----:B------:R1:W-:Y:S01]  /*5ef0*/  @!P4 STG.E.U8 desc[UR36][R6.64+0xd0], R3 ;  /* 0x0000d0030600c986 */ /* 0x0003e2000c101124 */
[----:B------:R-:W-:Y:S05]  /*5f00*/  @P3 BRA `(.L_x_249) ;  /* 0x00000000000c3947 */ /* 0x000fea0003800000 */
[----:B--2---:R-:W1:Y:S02]  /*5f10*/  LDG.E.U8 R157, desc[UR36][R10.64+0xd1] ;  /* 0x0000d1240a9d7981 */ /* 0x004e64000c1e1100 */
[----:B-1----:R-:W-:-:S05]  /*5f20*/  PRMT R3, R157, 0x8880, RZ ;  /* 0x000088809d037816 */ /* 0x002fca00000000ff */
[----:B------:R-:W-:-:S07]  /*5f30*/  IMAD R12, R3, R156, RZ ;  /* 0x0000009c030c7224 */ /* 0x000fce00078e02ff */
.L_x_249:
[----:B------:R-:W-:Y:S05]  /*5f40*/  BSYNC B1 ;  /* 0x0000000000017941 */ /* 0x000fea0003800000 */
.L_x_248:
[----:B------:R-:W-:Y:S01]  /*5f50*/  @!P3 IMAD R131, R131, R155, R12 ;  /* 0x0000009b8383b224 */ /* 0x000fe200078e020c */
[----:B------:R-:W-:Y:S04]  /*5f60*/  BSSY B1, `(.L_x_250) ;  /* 0x0000006000017945 */ /* 0x000fe80003800000 */
[----:B------:R0:W-:Y:S01]  /*5f70*/  @!P3 STG.E.U8 desc[UR36][R6.64+0xd1], R131 ;  /* 0x0000d1830600b986 */ /* 0x0001e2000c101124 */
[----:B------:R-:W-:Y:S05]  /*5f80*/  @P5 BRA `(.L_x_251) ;  /* 0x00000000000c5947 */ /* 0x000fea0003800000 */
[----:B--2---:R-:W1:Y:S02]  /*5f90*/  LDG.E.U8 R157, desc[UR36][R8.64+0xd8] ;  /* 0x0000d824089d7981 */ /* 0x004e64000c1e1100 */
[----:B-1----:R-:W-:-:S05]  /*5fa0*/  PRMT R3, R157, 0x8880, RZ ;  /* 0x000088809d037816 */ /* 0x002fca00000000ff */
[----:B------:R-:W-:-:S07]  /*5fb0*/  IMAD R12, R3, R156, RZ ;  /* 0x0000009c030c7224 */ /* 0x000fce00078e02ff */
.L_x_251:
[----:B------:R-:W-:Y:S05]  /*5fc0*/  BSYNC B1 ;  /* 0x0000000000017941 */ /* 0x000fea0003800000 */
.L_x_250:
[----:B-1----:R-:W-:Y:S01]  /*5fd0*/  @!P5 IMAD R3, R132, R155, R12 ;  /* 0x0000009b8403d224 */ /* 0x002fe200078e020c */
[----:B------:R-:W-:Y:S04]  /*5fe0*/  BSSY B1, `(.L_x_252) ;  /* 0x0000006000017945 */ /* 0x000fe80003800000 */
[----:B------:R1:W-:Y:S01]  /*5ff0*/  @!P5 STG.E.U8 desc[UR36][R4.64+0xd8], R3 ;  /* 0x0000d8030400d986 */ /* 0x0003e2000c101124 */
[----:B------:R-:W-:Y:S05]  /*6000*/  @P2 BRA `(.L_x_253) ;  /* 0x00000000000c2947 */ /* 0x000fea0003800000 */
[----:B--2---:R-:W1:Y:S02]  /*6010*/  LDG.E.U8 R157, desc[UR36][R8.64+0xd9] ;  /* 0x0000d924089d7981 */ /* 0x004e64000c1e1100 */
[----:B-1----:R-:W-:-:S05]  /*6020*/  PRMT R3, R157, 0x8880, RZ ;  /* 0x000088809d037816 */ /* 0x002fca00000000ff */
[----:B------:R-:W-:-:S07]  /*6030*/  IMAD R12, R3, R156, RZ ;  /* 0x0000009c030c7224 */ /* 0x000fce00078e02ff */
.L_x_253:
[----:B------:R-:W-:Y:S05]  /*6040*/  BSYNC B1 ;  /* 0x0000000000017941 */ /* 0x000fea0003800000 */
.L_x_252:
        /* <DEDUP_REMOVED lines=11> */
.L_x_255:
[----:B------:R-:W-:Y:S05]  /*6100*/  BSYNC B1 ;  /* 0x0000000000017941 */ /* 0x000fea0003800000 */
.L_x_254:
[----:B-1----:R-:W-:Y:S01]  /*6110*/  @!P4 IMAD R3, R134, R155, R12 ;  /* 0x0000009b8603c224 */ /* 0x002fe200078e020c */
[----:B------:R-:W-:Y:S04]  /*6120*/  BSSY B1, `(.L_x_256) ;  /* 0x0000006000017945 */ /* 0x000fe80003800000 */
[----:B------:R1:W-:Y:S01]  /*6130*/  @!P4 STG.E.U8 desc[UR36][R6.64+0xd8], R3 ;  /* 0x0000d8030600c986 */ /* 0x0003e2000c101124 */
[----:B------:R-:W-:Y:S05]  /*6140*/  @P3 BRA `(.L_x_257) ;  /* 0x00000000000c3947 */ /* 0x000fea0003800000 */
[----:B--2---:R-:W1:Y:S02]  /*6150*/  LDG.E.U8 R157, desc[UR36][R10.64+0xd9] ;  /* 0x0000d9240a9d7981 */ /* 0x004e64000c1e1100 */
[----:B-1----:R-:W-:-:S05]  /*6160*/  PRMT R3, R157, 0x8880, RZ ;  /* 0x000088809d037816 */ /* 0x002fca00000000ff */
[----:B------:R-:W-:-:S07]  /*6170*/  IMAD R12, R3, R156, RZ ;  /* 0x0000009c030c7224 */ /* 0x000fce00078e02ff */
.L_x_257:
[----:B------:R-:W-:Y:S05]  /*6180*/  BSYNC B1 ;  /* 0x0000000000017941 */ /* 0x000fea0003800000 */
.L_x_256:
[----:B------:R-:W-:Y:S01]  /*6190*/  @!P3 IMAD R135, R135, R155, R12 ;  /* 0x0000009b8787b224 */ /* 0x000fe200078e020c */
[----:B------:R-:W-:Y:S04]  /*61a0*/  BSSY B1, `(.L_x_258) ;  /* 0x0000006000017945 */ /* 0x000fe80003800000 */
[----:B------:R0:W-:Y:S01]  /*61b0*/  @!P3 STG.E.U8 desc[UR36][R6.64+0xd9], R135 ;  /* 0x0000d9870600b986 */ /* 0x0001e2000c101124 */
[----:B------:R-:W-:Y:S05]  /*61c0*/  @P5 BRA `(.L_x_259) ;  /* 0x00000000000c5947 */ /* 0x000fea0003800000 */
[----:B--2---:R-:W1:Y:S02]  /*61d0*/  LDG.E.U8 R157, desc[UR36][R8.64+0xe0] ;  /* 0x0000e024089d7981 */ /* 0x004e64000c1e1100 */
[----:B-1----:R-:W-:-:S05]  /*61e0*/  PRMT R3, R157, 0x8880, RZ ;  /* 0x000088809d037816 */ /* 0x002fca00000000ff */
[----:B------:R-:W-:-:S07]  /*61f0*/  IMAD R12, R3, R156, RZ ;  /* 0x0000009c030c7224 */ /* 0x000fce00078e02ff */
.L_x_259:
[----:B------:R-:W-:Y:S05]  /*6200*/  BSYNC B1 ;  /* 0x0000000000017941 */ /* 0x000fea0003800000 */
.L_x_258:
[----:B-1----:R-:W-:Y:S01]  /*6210*/  @!P5 IMAD R3, R136, R155, R12 ;  /* 0x0000009b8803d224 */ /* 0x002fe200078e020c */
[----:B------:R-:W-:Y:S04]  /*6220*/  BSSY B1, `(.L_x_260) ;  /* 0x0000006000017945 */ /* 0x000fe80003800000 */
[----:B------:R1:W-:Y:S01]  /*6230*/  @!P5 STG.E.U8 desc[UR36][R4.64+0xe0], R3 ;  /* 0x0000e0030400d986 */ /* 0x0003e2000c101124 */
[----:B------:R-:W-:Y:S05]  /*6240*/  @P2 BRA `(.L_x_261) ;  /* 0x00000000000c2947 */ /* 0x000fea0003800000 */
[----:B--2---:R-:W1:Y:S02]  /*6250*/  LDG.E.U8 R157, desc[UR36][R8.64+0xe1] ;  /* 0x0000e124089d7981 */ /* 0x004e64000c1e1100 */
[----:B-1----:R-:W-:-:S05]  /*6260*/  PRMT R3, R157, 0x8880, RZ ;  /* 0x000088809d037816 */ /* 0x002fca00000000ff */
[----:B------:R-:W-:-:S07]  /*6270*/  IMAD R12, R3, R156, RZ ;  /* 0x0000009c030c7224 */ /* 0x000fce00078e02ff */
.L_x_261:
[----:B------:R-:W-:Y:S05]  /*6280*/  BSYNC B1 ;  /* 0x0000000000017941 */ /* 0x000fea0003800000 */
.L_x_260:
        /* <DEDUP_REMOVED lines=11> */
.L_x_263:
[----:B------:R-:W-:Y:S05]  /*6340*/  BSYNC B1 ;  /* 0x0000000000017941 */ /* 0x000fea0003800000 */
.L_x_262:
[----:B-1----:R-:W-:Y:S01]  /*6350*/  @!P4 IMAD R3, R138, R155, R12 ;  /* 0x0000009b8a03c224 */ /* 0x002fe200078e020c */
[----:B------:R-:W-:Y:S04]  /*6360*/  BSSY B1, `(.L_x_264) ;  /* 0x0000006000017945 */ /* 0x000fe80003800000 */
[----:B------:R1:W-:Y:S01]  /*6370*/  @!P4 STG.E.U8 desc[UR36][R6.64+0xe0], R3 ;  /* 0x0000e0030600c986 */ /* 0x0003e2000c101124 */
[----:B------:R-:W-:Y:S05]  /*6380*/  @P3 BRA `(.L_x_265) ;  /* 0x00000000000c3947 */ /* 0x000fea0003800000 */
[----:B--2---:R-:W1:Y:S02]  /*6390*/  LDG.E.U8 R157, desc[UR36][R10.64+0xe1] ;  /* 0x0000e1240a9d7981 */ /* 0x004e64000c1e1100 */
[----:B-1----:R-:W-:-:S05]  /*63a0*/  PRMT R3, R157, 0x8880, RZ ;  /* 0x000088809d037816 */ /* 0x002fca00000000ff */
[----:B------:R-:W-:-:S07]  /*63b0*/  IMAD R12, R3, R156, RZ ;  /* 0x0000009c030c7224 */ /* 0x000fce00078e02ff */
.L_x_265:
[----:B------:R-:W-:Y:S05]  /*63c0*/  BSYNC B1 ;  /* 0x0000000000017941 */ /* 0x000fea0003800000 */
.L_x_264:
[----:B------:R-:W-:Y:S01]  /*63d0*/  @!P3 IMAD R139, R139, R155, R12 ;  /* 0x0000009b8b8bb224 */ /* 0x000fe200078e020c */
[----:B------:R-:W-:Y:S04]  /*63e0*/  BSSY B1, `(.L_x_266) ;  /* 0x0000006000017945 */ /* 0x000fe80003800000 */
[----:B------:R0:W-:Y:S01]  /*63f0*/  @!P3 STG.E.U8 desc[UR36][R6.64+0xe1], R139 ;  /* 0x0000e18b0600b986 */ /* 0x0001e2000c101124 */
[----:B------:R-:W-:Y:S05]  /*6400*/  @P5 BRA `(.L_x_267) ;  /* 0x00000000000c5947 */ /* 0x000fea0003800000 */
[----:B--2---:R-:W1:Y:S02]  /*6410*/  LDG.E.U8 R157, desc[UR36][R8.64+0xe8] ;  /* 0x0000e824089d7981 */ /* 0x004e64000c1e1100 */
[----:B-1----:R-:W-:-:S05]  /*6420*/  PRMT R3, R157, 0x8880, RZ ;  /* 0x000088809d037816 */ /* 0x002fca00000000ff */
[----:B------:R-:W-:-:S07]  /*6430*/  IMAD R12, R3, R156, RZ ;  /* 0x0000009c030c7224 */ /* 0x000fce00078e02ff */
.L_x_267:
[----:B------:R-:W-:Y:S05]  /*6440*/  BSYNC B1 ;  /* 0x0000000000017941 */ /* 0x000fea0003800000 */
.L_x_266:
[----:B-1----:R-:W-:Y:S01]  /*6450*/  @!P5 IMAD R3, R140, R155, R12 ;  /* 0x0000009b8c03d224 */ /* 0x002fe200078e020c */
[----:B------:R-:W-:Y:S04]  /*6460*/  BSSY B1, `(.L_x_268) ;  /* 0x0000006000017945 */ /* 0x000fe80003800000 */
[----:B------:R1:W-:Y:S01]  /*6470*/  @!P5 STG.E.U8 desc[UR36][R4.64+0xe8], R3 ;  /* 0x0000e8030400d986 */ /* 0x0003e2000c101124 */
[----:B------:R-:W-:Y:S05]  /*6480*/  @P2 BRA `(.L_x_269) ;  /* 0x00000000000c2947 */ /* 0x000fea0003800000 */
[----:B--2---:R-:W1:Y:S02]  /*6490*/  LDG.E.U8 R157, desc[UR36][R8.64+0xe9] ;  /* 0x0000e924089d7981 */ /* 0x004e64000c1e1100 */
[----:B-1----:R-:W-:-:S05]  /*64a0*/  PRMT R3, R157, 0x8880, RZ ;  /* 0x000088809d037816 */ /* 0x002fca00000000ff */
[----:B------:R-:W-:-:S07]  /*64b0*/  IMAD R12, R3, R156, RZ ;  /* 0x0000009c030c7224 */ /* 0x000fce00078e02ff */
.L_x_269:
[----:B------:R-:W-:Y:S05]  /*64c0*/  BSYNC B1 ;  /* 0x0000000000017941 */ /* 0x000fea0003800000 */
.L_x_268:
        /* <DEDUP_REMOVED lines=11> */
.L_x_271:
[----:B------:R-:W-:Y:S05]  /*6580*/  BSYNC B1 ;  /* 0x0000000000017941 */ /* 0x000fea0003800000 */
.L_x_270:
[----:B-1----:R-:W-:Y:S01]  /*6590*/  @!P4 IMAD R3, R142, R155, R12 ;  /* 0x0000009b8e03c224 */ /* 0x002fe200078e020c */
[----:B------:R-:W-:Y:S04]  /*65a0*/  BSSY B1, `(.L_x_272) ;  /* 0x0000006000017945 */ /* 0x000fe80003800000 */
[----:B------:R1:W-:Y:S01]  /*65b0*/  @!P4 STG.E.U8 desc[UR36][R6.64+0xe8], R3 ;  /* 0x0000e8030600c986 */ /* 0x0003e2000c101124 */
[----:B------:R-:W-:Y:S05]  /*65c0*/  @P3 BRA `(.L_x_273) ;  /* 0x00000000000c3947 */ /* 0x000fea0003800000 */
[----:B--2---:R-:W1:Y:S02]  /*65d0*/  LDG.E.U8 R157, desc[UR36][R10.64+0xe9] ;  /* 0x0000e9240a9d7981 */ /* 0x004e64000c1e1100 */
[----:B-1----:R-:W-:-:S05]  /*65e0*/  PRMT R3, R157, 0x8880, RZ ;  /* 0x000088809d037816 */ /* 0x002fca00000000ff */
[----:B------:R-:W-:-:S07]  /*65f0*/  IMAD R12, R3, R156, RZ ;  /* 0x0000009c030c7224 */ /* 0x000fce00078e02ff */
.L_x_273:
[----:B------:R-:W-:Y:S05]  /*6600*/  BSYNC B1 ;  /* 0x0000000000017941 */ /* 0x000fea0003800000 */
.L_x_272:
[----:B------:R-:W-:Y:S01]  /*6610*/  @!P3 IMAD R143, R143, R155, R12 ;  /* 0x0000009b8f8fb224 */ /* 0x000fe200078e020c */
[----:B------:R-:W-:Y:S04]  /*6620*/  BSSY B1, `(.L_x_274) ;  /* 0x0000006000017945 */ /* 0x000fe80003800000 */
[----:B------:R0:W-:Y:S01]  /*6630*/  @!P3 STG.E.U8 desc[UR36][R6.64+0xe9], R143 ;  /* 0x0000e98f0600b986 */ /* 0x0001e2000c101124 */
[----:B------:R-:W-:Y:S05]  /*6640*/  @P5 BRA `(.L_x_275) ;  /* 0x00000000000c5947 */ /* 0x000fea0003800000 */
[----:B--2---:R-:W1:Y:S02]  /*6650*/  LDG.E.U8 R157, desc[UR36][R8.64+0xf0] ;  /* 0x0000f024089d7981 */ /* 0x004e64000c1e1100 */
[----:B-1----:R-:W-:-:S05]  /*6660*/  PRMT R3, R157, 0x8880, RZ ;  /* 0x000088809d037816 */ /* 0x002fca00000000ff */
[----:B------:R-:W-:-:S07]  /*6670*/  IMAD R12, R3, R156, RZ ;  /* 0x0000009c030c7224 */ /* 0x000fce00078e02ff */
.L_x_275:
[----:B------:R-:W-:Y:S05]  /*6680*/  BSYNC B1 ;  /* 0x0000000000017941 */ /* 0x000fea0003800000 */
.L_x_274:
[----:B-1----:R-:W-:Y:S01]  /*6690*/  @!P5 IMAD R3, R144, R155, R12 ;  /* 0x0000009b9003d224 */ /* 0x002fe200078e020c */
[----:B------:R-:W-:Y:S04]  /*66a0*/  BSSY B1, `(.L_x_276) ;  /* 0x0000006000017945 */ /* 0x000fe80003800000 */
[----:B------:R1:W-:Y:S01]  /*66b0*/  @!P5 STG.E.U8 desc[UR36][R4.64+0xf0], R3 ;  /* 0x0000f0030400d986 */ /* 0x0003e2000c101124 */
[----:B------:R-:W-:Y:S05]  /*66c0*/  @P2 BRA `(.L_x_277) ;  /* 0x00000000000c2947 */ /* 0x000fea0003800000 */
[----:B--2---:R-:W1:Y:S02]  /*66d0*/  LDG.E.U8 R157, desc[UR36][R8.64+0xf1] ;  /* 0x0000f124089d7981 */ /* 0x004e64000c1e1100 */
[----:B-1----:R-:W-:-:S05]  /*66e0*/  PRMT R3, R157, 0x8880, RZ ;  /* 0x000088809d037816 */ /* 0x002fca00000000ff */
[----:B------:R-:W-:-:S07]  /*66f0*/  IMAD R12, R3, R156, RZ ;  /* 0x0000009c030c7224 */ /* 0x000fce00078e02ff */
.L_x_277:
[----:B------:R-:W-:Y:S05]  /*6700*/  BSYNC B1 ;  /* 0x0000000000017941 */ /* 0x000fea0003800000 */
.L_x_276:
[C---:B------:R-:W-:Y:S01]  /*6710*/  ISETP.LT.OR P4, PT, R0.reuse, 0xf1, !P0 ;  /* 0x000000f10000780c */ /* 0x040fe20004781670 */
[----:B------:R-:W-:Y:S01]  /*6720*/  @!P2 IMAD R145, R145, R155, R12 ;  /* 0x0000009b9191a224 */ /* 0x000fe200078e020c */
[----:B------:R-:W-:Y:S01]  /*6730*/  BSSY B1, `(.L_x_278) ;  /* 0x000000a000017945 */ /* 0x000fe20003800000 */
[C---:B------:R-:W-:Y:S02]  /*6740*/  ISETP.LT.OR P3, PT, R0.reuse, 0xf2, !P0 ;  /* 0x000000f20000780c */ /* 0x040fe40004761670 */
        /* <DEDUP_REMOVED lines=8> */
.L_x_279:
[----:B------:R-:W-:Y:S05]  /*67d0*/  BSYNC B1 ;  /* 0x0000000000017941 */ /* 0x000fea0003800000 */
.L_x_278:
[----:B-1----:R-:W-:Y:S01]  /*67e0*/  @!P4 IMAD R3, R146, R155, R12 ;  /* 0x0000009b9203c224 */ /* 0x002fe200078e020c */
[----:B------:R-:W-:Y:S04]  /*67f0*/  BSSY B1, `(.L_x_280) ;  /* 0x0000006000017945 */ /* 0x000fe80003800000 */
[----:B------:R1:W-:Y:S01]  /*6800*/  @!P4 STG.E.U8 desc[UR36][R6.64+0xf0], R3 ;  /* 0x0000f0030600c986 */ /* 0x0003e2000c101124 */
[----:B------:R-:W-:Y:S05]  /*6810*/  @P3 BRA `(.L_x_281) ;  /* 0x00000000000c3947 */ /* 0x000fea0003800000 */
[----:B--2---:R-:W1:Y:S02]  /*6820*/  LDG.E.U8 R157, desc[UR36][R10.64+0xf1] ;  /* 0x0000f1240a9d7981 */ /* 0x004e64000c1e1100 */
[----:B-1----:R-:W-:-:S05]  /*6830*/  PRMT R3, R157, 0x8880, RZ ;  /* 0x000088809d037816 */ /* 0x002fca00000000ff */
[----:B------:R-:W-:-:S07]  /*6840*/  IMAD R12, R3, R156, RZ ;  /* 0x0000009c030c7224 */ /* 0x000fce00078e02ff */
.L_x_281:
[----:B------:R-:W-:Y:S05]  /*6850*/  BSYNC B1 ;  /* 0x0000000000017941 */ /* 0x000fea0003800000 */
.L_x_280:
[----:B------:R-:W-:Y:S01]  /*6860*/  @!P3 IMAD R147, R147, R155, R12 ;  /* 0x0000009b9393b224 */ /* 0x000fe200078e020c */
[----:B------:R-:W-:Y:S04]  /*6870*/  BSSY B1, `(.L_x_282) ;  /* 0x0000006000017945 */ /* 0x000fe80003800000 */
[----:B------:R0:W-:Y:S01]  /*6880*/  @!P3 STG.E.U8 desc[UR36][R6.64+0xf1], R147 ;  /* 0x0000f1930600b986 */ /* 0x0001e2000c101124 */
[----:B------:R-:W-:Y:S05]  /*6890*/  @P2 BRA `(.L_x_283) ;  /* 0x00000000000c2947 */ /* 0x000fea0003800000 */
[----:B--2---:R-:W1:Y:S02]  /*68a0*/  LDG.E.U8 R157, desc[UR36][R8.64+0xf8] ;  /* 0x0000f824089d7981 */ /* 0x004e64000c1e1100 */
[----:B-1----:R-:W-:-:S05]  /*68b0*/  PRMT R3, R157, 0x8880, RZ ;  /* 0x000088809d037816 */ /* 0x002fca00000000ff */
[----:B------:R-:W-:-:S07]  /*68c0*/  IMAD R12, R3, R156, RZ ;  /* 0x0000009c030c7224 */ /* 0x000fce00078e02ff */
.L_x_283:
[----:B------:R-:W-:Y:S05]  /*68d0*/  BSYNC B1 ;  /* 0x0000000000017941 */ /* 0x000fea0003800000 */
.L_x_282:
[----:B-1----:R-:W-:Y:S01]  /*68e0*/  @!P2 IMAD R3, R148, R155, R12 ;  /* 0x0000009b9403a224 */ /* 0x002fe200078e020c */
[----:B------:R-:W-:Y:S04]  /*68f0*/  BSSY B1, `(.L_x_284) ;  /* 0x0000006000017945 */ /* 0x000fe80003800000 */
[----:B------:R1:W-:Y:S01]  /*6900*/  @!P2 STG.E.U8 desc[UR36][R4.64+0xf8], R3 ;  /* 0x0000f8030400a986 */ /* 0x0003e2000c101124 */
[----:B------:R-:W-:Y:S05]  /*6910*/  @P1 BRA `(.L_x_285) ;  /* 0x00000000000c1947 */ /* 0x000fea0003800000 */
[----:B--2---:R-:W1:Y:S02]  /*6920*/  LDG.E.U8 R157, desc[UR36][R8.64+0xf9] ;  /* 0x0000f924089d7981 */ /* 0x004e64000c1e1100 */
[----:B-1----:R-:W-:-:S05]  /*6930*/  PRMT R3, R157, 0x8880, RZ ;  /* 0x000088809d037816 */ /* 0x002fca00000000ff */
[----:B------:R-:W-:-:S07]  /*6940*/  IMAD R12, R3, R156, RZ ;  /* 0x0000009c030c7224 */ /* 0x000fce00078e02ff */
.L_x_285:
[----:B------:R-:W-:Y:S05]  /*6950*/  BSYNC B1 ;  /* 0x0000000000017941 */ /* 0x000fea0003800000 */
.L_x_284:
[----:B------:R-:W-:Y:S01]  /*6960*/  @!P1 IMAD R149, R149, R155, R12 ;  /* 0x0000009b95959224 */ /* 0x000fe200078e020c */
[----:B------:R-:W-:Y:S04]  /*6970*/  BSSY B1, `(.L_x_286) ;  /* 0x0000006000017945 */ /* 0x000fe80003800000 */
[----:B------:R0:W-:Y:S01]  /*6980*/  @!P1 STG.E.U8 desc[UR36][R4.64+0xf9], R149 ;  /* 0x0000f99504009986 */ /* 0x0001e2000c101124 */
[----:B------:R-:W-:Y:S05]  /*6990*/  @P5 BRA `(.L_x_287) ;  /* 0x00000000000c5947 */ /* 0x000fea0003800000 */
[----:B--2---:R-:W1:Y:S02]  /*69a0*/  LDG.E.U8 R157, desc[UR36][R10.64+0xf8] ;  /* 0x0000f8240a9d7981 */ /* 0x004e64000c1e1100 */
[----:B-1----:R-:W-:-:S05]  /*69b0*/  PRMT R3, R157, 0x8880, RZ ;  /* 0x000088809d037816 */ /* 0x002fca00000000ff */
[----:B------:R-:W-:-:S07]  /*69c0*/  IMAD R12, R3, R156, RZ ;  /* 0x0000009c030c7224 */ /* 0x000fce00078e02ff */
.L_x_287:
[----:B------:R-:W-:Y:S05]  /*69d0*/  BSYNC B1 ;  /* 0x0000000000017941 */ /* 0x000fea0003800000 */
.L_x_286:
[----:B-1----:R-:W-:Y:S01]  /*69e0*/  @!P5 IMAD R3, R150, R155, R12 ;  /* 0x0000009b9603d224 */ /* 0x002fe200078e020c */
[----:B------:R-:W-:Y:S01]  /*69f0*/  ISETP.LT.OR P0, PT, R0, 0xfa, !P0 ;  /* 0x000000fa0000780c */ /* 0x000fe20004701670 */
[----:B------:R-:W-:Y:S03]  /*6a00*/  BSSY B1, `(.L_x_288) ;  /* 0x0000006000017945 */ /* 0x000fe60003800000 */
[----:B------:R1:W-:Y:S09]  /*6a10*/  @!P5 STG.E.U8 desc[UR36][R6.64+0xf8], R3 ;  /* 0x0000f8030600d986 */ /* 0x0003f2000c101124 */
[----:B------:R-:W-:Y:S05]  /*6a20*/  @P0 BRA `(.L_x_289) ;  /* 0x00000000000c0947 */ /* 0x000fea0003800000 */
[----:B--2---:R-:W1:Y:S02]  /*6a30*/  LDG.E.U8 R157, desc[UR36][R10.64+0xf9] ;  /* 0x0000f9240a9d7981 */ /* 0x004e64000c1e1100 */
[----:B-1----:R-:W-:-:S05]  /*6a40*/  PRMT R3, R157, 0x8880, RZ ;  /* 0x000088809d037816 */ /* 0x002fca00000000ff */
[----:B------:R-:W-:-:S07]  /*6a50*/  IMAD R12, R3, R156, RZ ;  /* 0x0000009c030c7224 */ /* 0x000fce00078e02ff */
.L_x_289:
[----:B------:R-:W-:Y:S05]  /*6a60*/  BSYNC B1 ;  /* 0x0000000000017941 */ /* 0x000fea0003800000 */
.L_x_288:
[----:B------:R-:W-:Y:S01]  /*6a70*/  IMAD R151, R151, R155, R12 ;  /* 0x0000009b97977224 */ /* 0x000fe200078e020c */
[----:B------:R-:W-:Y:S06]  /*6a80*/  @P0 BRA `(.L_x_290) ;  /* 0x0000001800100947 */ /* 0x000fec0003800000 */
[----:B------:R0:W-:Y:S01]  /*6a90*/  STG.E.U8 desc[UR36][R6.64+0xf9], R151 ;  /* 0x0000f99706007986 */ /* 0x0001e2000c101124 */
[----:B------:R-:W-:Y:S05]  /*6aa0*/  BRA `(.L_x_290) ;  /* 0x0000001800087947 */ /* 0x000fea0003800000 */
.L_x_33:
[C---:B------:R-:W-:Y:S02]  /*6ab0*/  ISETP.GE.AND P1, PT, R162.reuse, 0x1, PT ;  /* 0x00000001a200780c */ /* 0x040fe40003f26270 */
[----:B------:R-:W-:Y:S02]  /*6ac0*/  ISETP.GE.AND P0, PT, R162, 0x9, PT ;  /* 0x00000009a200780c */ /* 0x000fe40003f06270 */
[C---:B------:R-:W-:Y:S02]  /*6ad0*/  ISETP.LT.OR P4, PT, R0.reuse, 0x1, !P1 ;  /* 0x000000010000780c */ /* 0x040fe40004f81670 */
[C---:B------:R-:W-:Y:S02]  /*6ae0*/  ISETP.LT.OR P3, PT, R0.reuse, 0x2, !P1 ;  /* 0x000000020000780c */ /* 0x040fe40004f61670 */
[C---:B------:R-:W-:Y:S02]  /*6af0*/  ISETP.LT.OR P2, PT, R0.reuse, 0x1, !P0 ;  /* 0x000000010000780c */ /* 0x040fe40004741670 */
[----:B------:R-:W-:-:S07]  /*6b00*/  ISETP.LT.OR P5, PT, R0, 0x2, !P0 ;  /* 0x000000020000780c */ /* 0x000fce00047a1670 */
[-C--:B------:R-:W-:Y:S02]  /*6b10*/  @!P4 IMAD R3, R24, R155.reuse, RZ ;  /* 0x0000009b1803c224 */ /* 0x080fe400078e02ff */
[-C--:B------:R-:W-:Y:S02]  /*6b20*/  @!P3 IMAD R25, R25, R155.reuse, RZ ;  /* 0x0000009b1919b224 */ /* 0x080fe400078e02ff */
[-C--:B------:R-:W-:Y:S01]  /*6b30*/  @!P2 IMAD R9, R26, R155.reuse, RZ ;  /* 0x0000009b1a09a224 */ /* 0x080fe200078e02ff */
[----:B------:R0:W-:Y:S01]  /*6b40*/  @!P4 STG.E.U8 desc[UR36][R4.64], R3 ;  /* 0x000000030400c986 */ /* 0x0001e2000c101124 */
[C---:B------:R-:W-:Y:S01]  /*6b50*/  ISETP.LT.OR P4, PT, R0.reuse, 0x9, !P1 ;  /* 0x000000090000780c */ /* 0x040fe20004f81670 */
[----:B------:R-:W-:Y:S02]  /*6b60*/  @!P5 IMAD R27, R27, R155, RZ ;  /* 0x0000009b1b1bd224 */ /* 0x000fe400078e02ff */
[----:B------:R-:W-:Y:S01]  /*6b70*/  @!P3 STG.E.U8 desc[UR36][R4.64+0x1], R25 ;  /* 0x000001190400b986 */ /* 0x000fe2000c101124 */
[----:B------:R-:W-:-:S03]  /*6b80*/  ISETP.LT.OR P3, PT, R0, 0xa, !P1 ;  /* 0x0000000a0000780c */ /* 0x000fc60004f61670 */
[----:B------:R1:W-:Y:S01]  /*6b90*/  @!P2 STG.E.U8 desc[UR36][R6.64], R9 ;  /* 0x000000090600a986 */ /* 0x0003e2000c101124 */
[----:B------:R-:W-:-:S03]  /*6ba0*/  ISETP.LT.OR P2, PT, R0, 0x9, !P0 ;  /* 0x000000090000780c */ /* 0x000fc60004741670 */
[----:B------:R-:W-:Y:S01]  /*6bb0*/  @!P5 STG.E.U8 desc[UR36][R6.64+0x1], R27 ;  /* 0x0000011b0600d986 */ /* 0x000fe2000c101124 */
[----:B------:R-:W-:Y:S01]  /*6bc0*/  ISETP.LT.OR P5, PT, R0, 0xa, !P0 ;  /* 0x0000000a0000780c */ /* 0x000fe200047a1670 */
[----:B------:R-:W-:-:S04]  /*6bd0*/  @!P4 IMAD R11, R28, R155, RZ ;  /* 0x0000009b1c0bc224 */ /* 0x000fc800078e02ff */
[-C--:B------:R-:W-:Y:S01]  /*6be0*/  @!P3 IMAD R29, R29, R155.reuse, RZ ;  /* 0x0000009b1d1db224 */ /* 0x080fe200078e02ff */
[----:B------:R-:W-:Y:S01]  /*6bf0*/  @!P4 STG.E.U8 desc[UR36][R4.64+0x8], R11 ;  /* 0x0000080b0400c986 */ /* 0x000fe2000c101124 */
[----:B------:R-:W-:Y:S02]  /*6c00*/  ISETP.LT.OR P4, PT, R0, 0x11, !P1 ;  /* 0x000000110000780c */ /* 0x000fe40004f81670 */
[-C--:B0-----:R-:W-:Y:S01]  /*6c10*/  @!P2 IMAD R3, R30, R155.reuse, RZ ;  /* 0x0000009b1e03a224 */ /* 0x081fe200078e02ff */
[----:B------:R-:W-:Y:S01]  /*6c20*/  @!P3 STG.E.U8 desc[UR36][R4.64+0x9], R29 ;  /* 0x0000091d0400b986 */ /* 0x000fe2000c101124 */
[C---:B------:R-:W-:Y:S02]  /*6c30*/  ISETP.LT.OR P3, PT, R0.reuse, 0x12, !P1 ;  /* 0x000000120000780c */ /* 0x040fe40004f61670 */
[----:B------:R-:W-:Y:S01]  /*6c40*/  @!P5 IMAD R31, R31, R155, RZ ;  /* 0x0000009b1f1fd224 */ /* 0x000fe200078e02ff */
[----:B------:R0:W-:Y:S01]  /*6c50*/  @!P2 STG.E.U8 desc[UR36][R6.64+0x8], R3 ;  /* 0x000008030600a986 */ /* 0x0001e2000c101124 */
[----:B------:R-:W-:-:S03]  /*6c60*/  ISETP.LT.OR P2, PT, R0, 0x11, !P0 ;  /* 0x000000110000780c */ /* 0x000fc60004741670 */
[----:B------:R-:W-:Y:S01]  /*6c70*/  @!P5 STG.E.U8 desc[UR36][R6.64+0x9], R31 ;  /* 0x0000091f0600d986 */ /* 0x000fe2000c101124 */
[----:B------:R-:W-:Y:S01]  /*6c80*/  ISETP.LT.OR P5, PT, R0, 0x12, !P0 ;  /* 0x000000120000780c */ /* 0x000fe200047a1670 */
[----:B-1----:R-:W-:-:S04]  /*6c90*/  @!P4 IMAD R9, R32, R155, RZ ;  /* 0x0000009b2009c224 */ /* 0x002fc800078e02ff */
        /* <DEDUP_REMOVED lines=301> */
[----:B------:R1:W-:Y:S01]  /*7f70*/  @!P4 STG.E.U8 desc[UR36][R4.64+0xd8], R11 ;  /* 0x0000d80b0400c986 */ /* 0x0003e2000c101124 */
        /* <DEDUP_REMOVED lines=13> */
[-C--:B-1----:R-:W-:Y:S01]  /*8050*/  @!P2 IMAD R11, R138, R155.reuse, RZ ;  /* 0x0000009b8a0ba224 */ /* 0x082fe200078e02ff */
[----:B------:R-:W-:Y:S01]  /*8060*/  @!P3 STG.E.U8 desc[UR36][R4.64+0xe1], R137 ;  /* 0x0000e1890400b986 */ /* 0x000fe2000c101124 */
[C---:B------:R-:W-:Y:S02]  /*8070*/  ISETP.LT.OR P3, PT, R0.reuse, 0xea, !P1 ;  /* 0x000000ea0000780c */ /* 0x040fe40004f61670 */
[----:B------:R-:W-:Y:S01]  /*8080*/  @!P5 IMAD R139, R139, R155, RZ ;  /* 0x0000009b8b8bd224 */ /* 0x000fe200078e02ff */
[----:B------:R1:W-:Y:S01]  /*8090*/  @!P2 STG.E.U8 desc[UR36][R6.64+0xe0], R11 ;  /* 0x0000e00b0600a986 */ /* 0x0003e2000c101124 */
[----:B------:R-:W-:-:S03]  /*80a0*/  ISETP.LT.OR P2, PT, R0, 0xe9, !P0 ;  /* 0x000000e90000780c */ /* 0x000fc60004741670 */
[----:B------:R-:W-:Y:S01]  /*80b0*/  @!P5 STG.E.U8 desc[UR36][R6.64+0xe1], R139 ;  /* 0x0000e18b0600d986 */ /* 0x000fe2000c101124 */
[----:B------:R-:W-:Y:S01]  /*80c0*/  ISETP.LT.OR P5, PT, R0, 0xea, !P0 ;  /* 0x000000ea0000780c */ /* 0x000fe200047a1670 */
[----:B0-----:R-:W-:-:S04]  /*80d0*/  @!P4 IMAD R3, R140, R155, RZ ;  /* 0x0000009b8c03c224 */ /* 0x001fc800078e02ff */
[-C--:B------:R-:W-:Y:S01]  /*80e0*/  @!P3 IMAD R141, R141, R155.reuse, RZ ;  /* 0x0000009b8d8db224 */ /* 0x080fe200078e02ff */
[----:B------:R0:W-:Y:S01]  /*80f0*/  @!P4 STG.E.U8 desc[UR36][R4.64+0xe8], R3 ;  /* 0x0000e8030400c986 */ /* 0x0001e2000c101124 */
[----:B------:R-:W-:Y:S02]  /*8100*/  ISETP.LT.OR P4, PT, R0, 0xf2, !P1 ;  /* 0x000000f20000780c */ /* 0x000fe40004f81670 */
[-C--:B---3--:R-:W-:Y:S01]  /*8110*/  @!P2 IMAD R9, R142, R155.reuse, RZ ;  /* 0x0000009b8e09a224 */ /* 0x088fe200078e02ff */
[----:B------:R-:W-:Y:S01]  /*8120*/  @!P3 STG.E.U8 desc[UR36][R4.64+0xe9], R141 ;  /* 0x0000e98d0400b986 */ /* 0x000fe2000c101124 */
[C---:B------:R-:W-:Y:S02]  /*8130*/  ISETP.LT.OR P3, PT, R0.reuse, 0xf1, !P1 ;  /* 0x000000f10000780c */ /* 0x040fe40004f61670 */
[----:B------:R-:W-:Y:S01]  /*8140*/  @!P5 IMAD R143, R143, R155, RZ ;  /* 0x0000009b8f8fd224 */ /* 0x000fe200078e02ff */
[----:B------:R-:W-:Y:S01]  /*8150*/  @!P2 STG.E.U8 desc[UR36][R6.64+0xe8], R9 ;  /* 0x0000e8090600a986 */ /* 0x000fe2000c101124 */
[----:B------:R-:W-:-:S03]  /*8160*/  ISETP.LT.OR P2, PT, R0, 0xf1, !P0 ;  /* 0x000000f10000780c */ /* 0x000fc60004741670 */
[----:B------:R-:W-:Y:S01]  /*8170*/  @!P5 STG.E.U8 desc[UR36][R6.64+0xe9], R143 ;  /* 0x0000e98f0600d986 */ /* 0x000fe2000c101124 */
[----:B------:R-:W-:Y:S01]  /*8180*/  ISETP.LT.OR P5, PT, R0, 0xf9, !P0 ;  /* 0x000000f90000780c */ /* 0x000fe200047a1670 */
[----:B------:R-:W-:-:S04]  /*8190*/  @!P4 IMAD R145, R145, R155, RZ ;  /* 0x0000009b9191c224 */ /* 0x000fc800078e02ff */
[-C--:B-1----:R-:W-:Y:S01]  /*81a0*/  @!P3 IMAD R11, R144, R155.reuse, RZ ;  /* 0x0000009b900bb224 */ /* 0x082fe200078e02ff */
[----:B------:R-:W-:Y:S01]  /*81b0*/  @!P4 STG.E.U8 desc[UR36][R4.64+0xf1], R145 ;  /* 0x0000f1910400c986 */ /* 0x000fe2000c101124 */
[C---:B------:R-:W-:Y:S02]  /*81c0*/  ISETP.LT.OR P4, PT, R0.reuse, 0xf2, !P0 ;  /* 0x000000f20000780c */ /* 0x040fe40004781670 */
[C---:B------:R-:W-:Y:S01]  /*81d0*/  ISETP.LT.OR P0, PT, R0.reuse, 0xfa, !P0 ;  /* 0x000000fa0000780c */ /* 0x040fe20004701670 */
[----:B------:R1:W-:Y:S01]  /*81e0*/  @!P3 STG.E.U8 desc[UR36][R4.64+0xf0], R11 ;  /* 0x0000f00b0400b986 */ /* 0x0003e2000c101124 */
[----:B------:R-:W-:Y:S01]  /*81f0*/  ISETP.LT.OR P3, PT, R0, 0xf9, !P1 ;  /* 0x000000f90000780c */ /* 0x000fe20004f61670 */
[----:B0-----:R-:W-:Y:S01]  /*8200*/  @!P2 IMAD R3, R146, R155, RZ ;  /* 0x0000009b9203a224 */ /* 0x001fe200078e02ff */
[----:B------:R-:W-:-:S04]  /*8210*/  ISETP.LT.OR P1, PT, R0, 0xfa, !P1 ;  /* 0x000000fa0000780c */ /* 0x000fc80004f21670 */
[----:B------:R0:W-:Y:S03]  /*8220*/  @!P2 STG.E.U8 desc[UR36][R6.64+0xf0], R3 ;  /* 0x0000f0030600a986 */ /* 0x0001e6000c101124 */
[-C--:B------:R-:W-:Y:S02]  /*8230*/  @!P4 IMAD R147, R147, R155.reuse, RZ ;  /* 0x0000009b9393c224 */ /* 0x080fe400078e02ff */
[-C--:B-1----:R-:W-:Y:S02]  /*8240*/  @!P5 IMAD R11, R150, R155.reuse, RZ ;  /* 0x0000009b960bd224 */ /* 0x082fe400078e02ff */
[-C--:B------:R-:W-:Y:S01]  /*8250*/  @!P3 IMAD R9, R148, R155.reuse, RZ ;  /* 0x0000009b9409b224 */ /* 0x080fe200078e02ff */
[----:B------:R0:W-:Y:S01]  /*8260*/  @!P4 STG.E.U8 desc[UR36][R6.64+0xf1], R147 ;  /* 0x0000f1930600c986 */ /* 0x0001e2000c101124 */
[-C--:B------:R-:W-:Y:S02]  /*8270*/  @!P1 IMAD R149, R149, R155.reuse, RZ ;  /* 0x0000009b95959224 */ /* 0x080fe400078e02ff */
[----:B------:R-:W-:Y:S01]  /*8280*/  @!P0 IMAD R151, R151, R155, RZ ;  /* 0x0000009b97978224 */ /* 0x000fe200078e02ff */
[----:B------:R0:W-:Y:S04]  /*8290*/  @!P3 STG.E.U8 desc[UR36][R4.64+0xf8], R9 ;  /* 0x0000f8090400b986 */ /* 0x0001e8000c101124 */
[----:B------:R0:W-:Y:S04]  /*82a0*/  @!P1 STG.E.U8 desc[UR36][R4.64+0xf9], R149 ;  /* 0x0000f99504009986 */ /* 0x0001e8000c101124 */
[----:B------:R0:W-:Y:S04]  /*82b0*/  @!P5 STG.E.U8 desc[UR36][R6.64+0xf8], R11 ;  /* 0x0000f80b0600d986 */ /* 0x0001e8000c101124 */
[----:B------:R0:W-:Y:S02]  /*82c0*/  @!P0 STG.E.U8 desc[UR36][R6.64+0xf9], R151 ;  /* 0x0000f99706008986 */ /* 0x0001e4000c101124 */
.L_x_290:
[----:B------:R-:W-:Y:S05]  /*82d0*/  BSYNC B0 ;  /* 0x0000000000007941 */ /* 0x000fea0003800000 */
.L_x_32:
[----:B------:R-:W-:Y:S01]  /*82e0*/  ULDC UR4, c[0x0][0xc] ;  /* 0x0000030000047ab9 */ /* 0x000fe20000000800 */
[----:B------:R-:W-:Y:S01]  /*82f0*/  ULDC UR5, c[0x0][0x10] ;  /* 0x0000040000057ab9 */ /* 0x000fe20000000800 */
[----:B01----:R-:W0:Y:S01]  /*8300*/  LDC R3, c[0x0][0x14] ;  /* 0x00000500ff037b82 */ /* 0x003e220000000800 */
[----:B------:R-:W-:Y:S01]  /*8310*/  UIMAD.WIDE.U32 UR4, UR4, UR5, URZ ;  /* 0x00000005040472a5 */ /* 0x000fe2000f8e003f */
[----:B------:R-:W-:Y:S01]  /*8320*/  PRMT R0, RZ, 0x7610, R0 ;  /* 0x00007610ff007816 */ /* 0x000fe20000000000 */
[----:B------:R-:W-:Y:S02]  /*8330*/  IMAD.MOV.U32 R153, RZ, RZ, -0x1 ;  /* 0xffffffffff997424 */ /* 0x000fe400078e00ff */
[----:B------:R-:W-:Y:S02]  /*8340*/  IMAD.MOV.U32 R22, RZ, RZ, -0x1 ;  /* 0xffffffffff167424 */ /* 0x000fe400078e00ff */
[----:B0-----:R-:W-:-:S04]  /*8350*/  IMAD.WIDE.U32 R16, R3, UR4, R16 ;  /* 0x0000000403107c25 */ /* 0x001fc8000f8e0010 */
[----:B------:R-:W-:Y:S01]  /*8360*/  IMAD R3, R3, UR5, RZ ;  /* 0x0000000503037c24 */ /* 0x000fe2000f8e02ff */
[----:B------:R-:W-:Y:S02]  /*8370*/  ULDC.64 UR4, c[0x0][0x650] ;  /* 0x0001940000047ab9 */ /* 0x000fe40000000a00 */
[----:B------:R-:W-:Y:S01]  /*8380*/  ISETP.GE.U32.AND P0, PT, R16, UR4, PT ;  /* 0x0000000410007c0c */ /* 0x000fe2000bf06070 */
[----:B------:R-:W-:-:S05]  /*8390*/  IMAD.IADD R17, R17, 0x1, R3 ;  /* 0x0000000111117824 */ /* 0x000fca00078e0203 */
[----:B------:R-:W-:-:S13]  /*83a0*/  ISETP.GE.U32.AND.EX P0, PT, R17, UR5, PT, P0 ;  /* 0x0000000511007c0c */ /* 0x000fda000bf06100 */
[----:B------:R-:W-:Y:S05]  /*83b0*/  @P0 BRA `(.L_x_291) ;  /* 0x0000000400640947 */ /* 0x000fea0003800000 */
[----:B------:R-:W0:Y:S01]  /*83c0*/  S2R R12, SR_CTAID.X ;  /* 0x00000000000c7919 */ /* 0x000e220000002500 */
[----:B------:R-:W1:Y:S01]  /*83d0*/  LDC.64 R10, c[0x0][0x628] ;  /* 0x00018a00ff0a7b82 */ /* 0x000e620000000a00 */
[----:B------:R-:W-:Y:S01]  /*83e0*/  ULDC UR4, c[0x0][0x150] ;  /* 0x0000540000047ab9 */ /* 0x000fe20000000800 */
[----:B------:R-:W-:Y:S01]  /*83f0*/  IMAD.MOV.U32 R8, RZ, RZ, R16 ;  /* 0x000000ffff087224 */ /* 0x000fe200078e0010 */
[----:B------:R-:W0:Y:S01]  /*8400*/  S2R R24, SR_CTAID.Y ;  /* 0x0000000000187919 */ /* 0x000e220000002600 */
[----:B------:R-:W-:-:S04]  /*8410*/  IMAD.MOV.U32 R9, RZ, RZ, R17 ;  /* 0x000000ffff097224 */ /* 0x000fc800078e0011 */
[----:B------:R-:W2:Y:S08]  /*8420*/  LDC R21, c[0x0][0x144] ;  /* 0x00005100ff157b82 */ /* 0x000eb00000000800 */
[----:B------:R-:W2:Y:S08]  /*8430*/  LDC R0, c[0x0][0x630] ;  /* 0x00018c00ff007b82 */ /* 0x000eb00000000800 */
[----:B------:R-:W2:Y:S01]  /*8440*/  LDC.64 R14, c[0x0][0x620] ;  /* 0x00018800ff0e7b82 */ /* 0x000ea20000000a00 */
[----:B-1----:R-:W-:-:S04]  /*8450*/  ISETP.NE.U32.AND P0, PT, R10, RZ, PT ;  /* 0x000000ff0a00720c */ /* 0x002fc80003f05070 */
[----:B------:R-:W-:Y:S02]  /*8460*/  ISETP.NE.AND.EX P0, PT, R11, RZ, PT, P0 ;  /* 0x000000ff0b00720c */ /* 0x000fe40003f05300 */
[----:B0-----:R-:W-:-:S05]  /*8470*/  I2FP.F32.U32 R3, R12 ;  /* 0x0000000c00037245 */ /* 0x001fca0000201000 */
[----:B------:R-:W-:-:S04]  /*8480*/  FMUL R3, R3, UR4 ;  /* 0x0000000403037c20 */ /* 0x000fc80008400000 */
[----:B------:R0:W1:Y:S02]  /*8490*/  F2I.U32.TRUNC.NTZ R20, R3 ;  /* 0x0000000300147305 */ /* 0x000064000020f000 */
[----:B------:R-:W-:Y:S05]  /*84a0*/  @!P0 BRA `(.L_x_292) ;  /* 0x0000000000288947 */ /* 0x000fea0003800000 */
[----:B0-----:R-:W0:Y:S02]  /*84b0*/  LDC R3, c[0x0][0x634] ;  /* 0x00018d00ff037b82 */ /* 0x001e240000000800 */
[----:B0-----:R-:W-:-:S05]  /*84c0*/  IADD3 R3, P0, R16, R3, RZ ;  /* 0x0000000310037210 */ /* 0x001fca0007f1e0ff */
[----:B------:R-:W-:-:S04]  /*84d0*/  IMAD.X R13, RZ, RZ, R17, P0 ;  /* 0x000000ffff0d7224 */ /* 0x000fc800000e0611 */
[----:B---3--:R-:W-:-:S04]  /*84e0*/  IMAD.WIDE.U32 R4, R13, R10, RZ ;  /* 0x0000000a0d047225 */ /* 0x008fc800078e00ff */
[----:B----4-:R-:W-:-:S04]  /*84f0*/  IMAD.WIDE.U32 R6, P0, R3, R11, R4 ;  /* 0x0000000b03067225 */ /* 0x010fc80007800004 */
[----:B------:R-:W-:-:S04]  /*8500*/  IMAD.WIDE.U32 R4, R3, R10, RZ ;  /* 0x0000000a03047225 */ /* 0x000fc800078e00ff */
[----:B------:R-:W-:Y:S01]  /*8510*/  IMAD.X R9, RZ, RZ, RZ, P0 ;  /* 0x000000ffff097224 */ /* 0x000fe200000e06ff */
[----:B------:R-:W-:Y:S01]  /*8520*/  IADD3 RZ, P0, R5, R6, RZ ;  /* 0x0000000605ff7210 */ /* 0x000fe20007f1e0ff */
[----:B------:R-:W-:-:S04]  /*8530*/  IMAD.MOV.U32 R8, RZ, RZ, R7 ;  /* 0x000000ffff087224 */ /* 0x000fc800078e0007 */
[----:B------:R-:W-:-:S08]  /*8540*/  IMAD.WIDE.U32.X R8, R13, R11, R8, P0 ;  /* 0x0000000b0d087225 */ /* 0x000fd000000e0408 */
.L_x_292:
[----:B------:R-:W3:Y:S01]  /*8550*/  LDC.64 R28, c[0x0][0x640] ;  /* 0x00019000ff1c7b82 */ /* 0x000ee20000000a00 */
[-CC-:B--2---:R-:W-:Y:S01]  /*8560*/  SHF.R.U64 R22, R8, R0.reuse, R9.reuse ;  /* 0x0000000008167219 */ /* 0x184fe20000001209 */
[----:B-1----:R-:W-:Y:S01]  /*8570*/  IMAD.MOV R20, RZ, RZ, -R20 ;  /* 0x000000ffff147224 */ /* 0x002fe200078e0a14 */
[----:B------:R-:W-:Y:S01]  /*8580*/  SHF.R.U32.HI R0, RZ, R0, R9 ;  /* 0x00000000ff007219 */ /* 0x000fe20000011609 */
[----:B------:R-:W-:Y:S01]  /*8590*/  ULDC UR4, c[0x0][0x154] ;  /* 0x0000550000047ab9 */ /* 0x000fe20000000800 */
[----:B0-----:R-:W-:Y:S01]  /*85a0*/  IADD3 R3, P0, RZ, -R22, RZ ;  /* 0x80000016ff037210 */ /* 0x001fe20007f1e0ff */
[----:B------:R-:W-:Y:S02]  /*85b0*/  IMAD R21, R21, R20, R12 ;  /* 0x0000001415157224 */ /* 0x000fe400078e020c */
[----:B----4-:R-:W0:Y:S01]  /*85c0*/  LDC R6, c[0x0][0x618] ;  /* 0x00018600ff067b82 */ /* 0x010e220000000800 */
[----:B------:R-:W-:Y:S02]  /*85d0*/  IMAD.MOV.U32 R7, RZ, RZ, 0x1 ;  /* 0x00000001ff077424 */ /* 0x000fe400078e00ff */
[----:B---3--:R-:W-:-:S04]  /*85e0*/  IMAD.X R5, RZ, RZ, ~R0, P0 ;  /* 0x000000ffff057224 */ /* 0x008fc800000e0e00 */
[-C--:B------:R-:W-:Y:S01]  /*85f0*/  IMAD R0, R5, R14.reuse, RZ ;  /* 0x0000000e05007224 */ /* 0x080fe200078e02ff */
[----:B------:R-:W1:Y:S01]  /*8600*/  LDC R8, c[0x0][0x608] ;  /* 0x00018200ff087b82 */ /* 0x000e620000000800 */
[----:B------:R-:W-:-:S04]  /*8610*/  IMAD.WIDE.U32 R4, R3, R14, R16 ;  /* 0x0000000e03047225 */ /* 0x000fc800078e0010 */
[----:B------:R-:W-:Y:S01]  /*8620*/  IMAD R3, R3, R15, R0 ;  /* 0x0000000f03037224 */ /* 0x000fe200078e0200 */
[----:B------:R-:W-:Y:S02]  /*8630*/  I2FP.F32.U32 R0, R24 ;  /* 0x0000001800007245 */ /* 0x000fe40000201000 */
[----:B------:R-:W2:Y:S01]  /*8640*/  LDC R26, c[0x0][0x658] ;  /* 0x00019600ff1a7b82 */ /* 0x000ea20000000800 */
[----:B------:R-:W-:Y:S01]  /*8650*/  IMAD.IADD R3, R5, 0x1, R3 ;  /* 0x0000000105037824 */ /* 0x000fe200078e0203 */
[----:B------:R-:W-:Y:S01]  /*8660*/  ISETP.NE.U32.AND P0, PT, R28, RZ, PT ;  /* 0x000000ff1c00720c */ /* 0x000fe20003f05070 */
[----:B------:R-:W-:Y:S01]  /*8670*/  FMUL R0, R0, UR4 ;  /* 0x0000000400007c20 */ /* 0x000fe20008400000 */
[----:B------:R-:W-:Y:S02]  /*8680*/  IMAD.MOV.U32 R5, RZ, RZ, -0x1 ;  /* 0xffffffffff057424 */ /* 0x000fe400078e00ff */
[----:B------:R-:W-:Y:S01]  /*8690*/  ISETP.NE.AND.EX P0, PT, R29, RZ, PT, P0 ;  /* 0x000000ff1d00720c */ /* 0x000fe20003f05300 */
[----:B------:R3:W4:Y:S01]  /*86a0*/  F2I.U32.TRUNC.NTZ R13, R0 ;  /* 0x00000000000d7305 */ /* 0x000722000020f000 */
[----:B------:R-:W3:Y:S01]  /*86b0*/  LDC R15, c[0x0][0x148] ;  /* 0x00005200ff0f7b82 */ /* 0x000ee20000000800 */
[----:B0-----:R-:W-:-:S02]  /*86c0*/  SHF.R.U64 R12, R4, R6, R3 ;  /* 0x00000006040c7219 */ /* 0x001fc40000001203 */
[----:B------:R-:W-:-:S05]  /*86d0*/  SHF.R.U32.HI R3, RZ, R6, R3 ;  /* 0x00000006ff037219 */ /* 0x000fca0000011603 */
[----:B------:R-:W0:Y:S01]  /*86e0*/  LDC R20, c[0x0][0x600] ;  /* 0x00018000ff147b82 */ /* 0x000e220000000800 */
[-CC-:B-1----:R-:W-:Y:S02]  /*86f0*/  SHF.R.U64 R10, R12, R8.reuse, R3.reuse ;  /* 0x000000080c0a7219 */ /* 0x182fe40000001203 */
[----:B------:R-:W-:-:S05]  /*8700*/  SHF.R.U32.HI R3, RZ, R8, R3 ;  /* 0x00000008ff037219 */ /* 0x000fca0000011603 */
[----:B------:R-:W1:Y:S01]  /*8710*/  LDC R27, c[0x0][0x648] ;  /* 0x00019200ff1b7b82 */ /* 0x000e620000000800 */
[-C--:B--2---:R-:W-:Y:S02]  /*8720*/  SHF.L.U32 R4, R5, R26.reuse, RZ ;  /* 0x0000001a05047219 */ /* 0x084fe400000006ff */
[--C-:B------:R-:W-:Y:S02]  /*8730*/  SHF.R.U64 R14, R10, R26, R3.reuse ;  /* 0x0000001a0a0e7219 */ /* 0x100fe40000001203 */
[----:B------:R-:W-:Y:S02]  /*8740*/  LOP3.LUT R25, RZ, R4, RZ, 0x33, !PT ;  /* 0x00000004ff197212 */ /* 0x000fe400078e33ff */
[-C--:B------:R-:W-:Y:S01]  /*8750*/  SHF.R.U32.HI R5, RZ, R26.reuse, R3 ;  /* 0x0000001aff057219 */ /* 0x080fe20000011603 */
[----:B------:R-:W2:Y:S01]  /*8760*/  LDC R30, c[0x0][0x638] ;  /* 0x00018e00ff1e7b82 */ /* 0x000ea20000000800 */
[----:B------:R-:W-:Y:S01]  /*8770*/  SHF.L.U32 R154, R7, R26, RZ ;  /* 0x0000001a079a7219 */ /* 0x000fe200000006ff */
[----:B------:R-:W-:-:S06]  /*8780*/  IMAD.MOV.U32 R4, RZ, RZ, R14 ;  /* 0x000000ffff047224 */ /* 0x000fcc00078e000e */
[----:B------:R-:W0:Y:S01]  /*8790*/  LDC R31, c[0x0][0x610] ;  /* 0x00018400ff1f7b82 */ /* 0x000e220000000800 */
[----:B----4-:R-:W-:Y:S05]  /*87a0*/  @!P0 BRA `(.L_x_293) ;  /* 0x0000000000288947 */ /* 0x010fea0003800000 */
        /* <DEDUP_REMOVED lines=10> */
.L_x_293:
[----:B------:R-:W-:Y:S01]  /*8850*/  ISETP.NE.AND P0, PT, R2, 0x1, PT ;  /* 0x000000010200780c */ /* 0x000fe20003f05270 */
[----:B0-----:R-:W-:Y:S01]  /*8860*/  VIADD R7, R20, 0xffffffff ;  /* 0xffffffff14077836 */ /* 0x001fe20000000000 */
[----:B-1-3--:R-:W-:Y:S01]  /*8870*/  SHF.R.U64 R0, R4, R27, R5 ;  /* 0x0000001b04007219 */ /* 0x00afe20000001205 */
[----:B------:R-:W-:Y:S01]  /*8880*/  IMAD.MOV R13, RZ, RZ, -R13 ;  /* 0x000000ffff0d7224 */ /* 0x000fe200078e0a0d */
[----:B------:R-:W-:Y:S01]  /*8890*/  LOP3.LUT R5, R10, R25, RZ, 0xc0, !PT ;  /* 0x000000190a057212 */ /* 0x000fe200078ec0ff */
[----:B------:R-:W-:Y:S02]  /*88a0*/  IMAD.MOV.U32 R4, RZ, RZ, 0x1 ;  /* 0x00000001ff047424 */ /* 0x000fe400078e00ff */
[----:B------:R-:W-:Y:S02]  /*88b0*/  IMAD.MOV R3, RZ, RZ, -R0 ;  /* 0x000000ffff037224 */ /* 0x000fe400078e0a00 */
[----:B------:R-:W-:Y:S01]  /*88c0*/  IMAD R154, R154, R0, R5 ;  /* 0x000000009a9a7224 */ /* 0x000fe200078e0205 */
[----:B------:R-:W-:Y:S01]  /*88d0*/  LOP3.LUT R5, R12, R7, RZ, 0xc0, !PT ;  /* 0x000000070c057212 */ /* 0x000fe200078ec0ff */
[----:B--2---:R-:W-:-:S02]  /*88e0*/  IMAD R0, R3, R30, R14 ;  /* 0x0000001e03007224 */ /* 0x004fc400078e020e */
[----:B------:R-:W-:Y:S02]  /*88f0*/  @P0 IMAD R21, R15, R13, R24 ;  /* 0x0000000d0f150224 */ /* 0x000fe400078e0218 */
[----:B------:R-:W-:Y:S01]  /*8900*/  IMAD R3, R0, R20, R5 ;  /* 0x0000001400037224 */ /* 0x000fe200078e0205 */
[----:B------:R-:W-:Y:S01]  /*8910*/  PRMT R0, R4, 0x7610, R0 ;  /* 0x0000761004007816 */ /* 0x000fe20000000000 */
[----:B------:R-:W-:-:S05]  /*8920*/  IMAD R154, R154, R31, R21 ;  /* 0x0000001f9a9a7224 */ /* 0x000fca00078e0215 */
[----:B------:R-:W-:Y:S02]  /*8930*/  SEL R153, R3, R154, !P0 ;  /* 0x0000009a03997207 */ /* 0x000fe40004000000 */
[----:B------:R-:W-:-:S07]  /*8940*/  SEL R154, R154, R3, !P0 ;  /* 0x000000039a9a7207 */ /* 0x000fce0004000000 */
.L_x_291:
[----:B------:R-:W-:-:S13]  /*8950*/  LOP3.LUT P0, RZ, R0, 0xff, RZ, 0xc0, !PT ;  /* 0x000000ff00ff7812 */ /* 0x000fda000780c0ff */
[----:B------:R-:W-:Y:S05]  /*8960*/  @P0 BRA `(.L_x_294) ;  /* 0xffffff8800200947 */ /* 0x000fea000383ffff */
[----:B------:R-:W-:Y:S05]  /*8970*/  EXIT ;  /* 0x000000000000794d */ /* 0x000fea0003800000 */
.L_x_7:
[----:B0-----:R-:W-:Y:S01]  /*8980*/  ULDC.64 UR4, c[0x0][0x650] ;  /* 0x0001940000047ab9 */ /* 0x001fe20000000a00 */
        /* <DEDUP_REMOVED lines=25> */
.L_x_296:
[----:B------:R-:W0:Y:S01]  /*8b20*/  LDC.64 R28, c[0x0][0x640] ;  /* 0x00019000ff1c7b82 */ /* 0x000e220000000a00 */
[-CC-:B------:R-:W-:Y:S01]  /*8b30*/  SHF.R.U64 R22, R12, R6.reuse, R13.reuse ;  /* 0x000000060c167219 */ /* 0x180fe2000000120d */
[----:B------:R-:W-:Y:S01]  /*8b40*/  IMAD.MOV.U32 R30, RZ, RZ, 0x1 ;  /* 0x00000001ff1e7424 */ /* 0x000fe200078e00ff */
[----:B------:R-:W-:Y:S02]  /*8b50*/  SHF.R.U32.HI R6, RZ, R6, R13 ;  /* 0x00000006ff067219 */ /* 0x000fe4000001160d */
        /* <DEDUP_REMOVED lines=8> */
[----:B------:R-:W-:Y:S01]  /*8be0*/  IMAD.IADD R9, R9, 0x1, R11 ;  /* 0x0000000109097824 */ /* 0x000fe200078e020b */
[----:B0-----:R-:W-:-:S04]  /*8bf0*/  ISETP.NE.U32.AND P0, PT, R28, RZ, PT ;  /* 0x000000ff1c00720c */ /* 0x001fc80003f05070 */
[----:B------:R-:W-:Y:S02]  /*8c00*/  ISETP.NE.AND.EX P0, PT, R29, RZ, PT, P0 ;  /* 0x000000ff1d00720c */ /* 0x000fe40003f05300 */
[----:B------:R-:W0:Y:S01]  /*8c10*/  LDC R20, c[0x0][0x600] ;  /* 0x00018000ff147b82 */ /* 0x000e220000000800 */
[-CC-:B-1----:R-:W-:Y:S01]  /*8c20*/  SHF.R.U64 R14, R8, R10.reuse, R9.reuse ;  /* 0x0000000a080e7219 */ /* 0x182fe20000001209 */
[----:B------:R-:W-:Y:S01]  /*8c30*/  IMAD.MOV.U32 R8, RZ, RZ, -0x1 ;  /* 0xffffffffff087424 */ /* 0x000fe200078e00ff */
[----:B------:R-:W-:-:S05]  /*8c40*/  SHF.R.U32.HI R9, RZ, R10, R9 ;  /* 0x0000000aff097219 */ /* 0x000fca0000011609 */
[----:B------:R-:W1:Y:S01]  /*8c50*/  LDC R24, c[0x0][0x648] ;  /* 0x00019200ff187b82 */ /* 0x000e620000000800 */
[-CC-:B--2---:R-:W-:Y:S02]  /*8c60*/  SHF.R.U64 R23, R14, R12.reuse, R9.reuse ;  /* 0x0000000c0e177219 */ /* 0x184fe40000001209 */
[----:B------:R-:W-:-:S05]  /*8c70*/  SHF.R.U32.HI R6, RZ, R12, R9 ;  /* 0x0000000cff067219 */ /* 0x000fca0000011609 */
[----:B------:R-:W2:Y:S01]  /*8c80*/  LDC R26, c[0x0][0x638] ;  /* 0x00018e00ff1a7b82 */ /* 0x000ea20000000800 */
[-C--:B---3--:R-:W-:Y:S02]  /*8c90*/  SHF.L.U32 R8, R8, R27.reuse, RZ ;  /* 0x0000001b08087219 */ /* 0x088fe400000006ff */
[-CC-:B------:R-:W-:Y:S02]  /*8ca0*/  SHF.R.U64 R25, R23, R27.reuse, R6.reuse ;  /* 0x0000001b17197219 */ /* 0x180fe40000001206 */
[----:B------:R-:W-:Y:S02]  /*8cb0*/  LOP3.LUT R32, RZ, R8, RZ, 0x33, !PT ;  /* 0x00000008ff207212 */ /* 0x000fe400078e33ff */
[----:B------:R-:W-:Y:S01]  /*8cc0*/  SHF.R.U32.HI R9, RZ, R27, R6 ;  /* 0x0000001bff097219 */ /* 0x000fe20000011606 */
[----:B------:R-:W3:Y:S01]  /*8cd0*/  LDC R31, c[0x0][0x610] ;  /* 0x00018400ff1f7b82 */ /* 0x000ee20000000800 */
[----:B------:R-:W-:Y:S01]  /*8ce0*/  IMAD.MOV.U32 R8, RZ, RZ, R25 ;  /* 0x000000ffff087224 */ /* 0x000fe200078e0019 */
[----:B------:R-:W-:Y:S06]  /*8cf0*/  @!P0 BRA `(.L_x_297) ;  /* 0x0000000000288947 */ /* 0x000fec0003800000 */
        /* <DEDUP_REMOVED lines=10> */
.L_x_297:
[----:B------:R-:W-:Y:S01]  /*8da0*/  ISETP.NE.AND P0, PT, R2, 0x1, PT ;  /* 0x000000010200780c */ /* 0x000fe20003f05270 */
[----:B------:R-:W-:Y:S01]  /*8db0*/  IMAD.MOV.U32 R13, RZ, RZ, R22 ;  /* 0x000000ffff0d7224 */ /* 0x000fe200078e0016 */
[----:B-1----:R-:W-:Y:S01]  /*8dc0*/  SHF.R.U64 R6, R8, R24, R9 ;  /* 0x0000001808067219 */ /* 0x002fe20000001209 */
[----:B0-----:R-:W-:Y:S01]  /*8dd0*/  VIADD R9, R20, 0xffffffff ;  /* 0xffffffff14097836 */ /* 0x001fe20000000000 */
[----:B------:R-:W-:Y:S02]  /*8de0*/  SHF.L.U32 R30, R30, R27, RZ ;  /* 0x0000001b1e1e7219 */ /* 0x000fe400000006ff */
[----:B------:R-:W-:Y:S01]  /*8df0*/  LOP3.LUT R5, R23, R32, RZ, 0xc0, !PT ;  /* 0x0000002017057212 */ /* 0x000fe200078ec0ff */
[----:B------:R-:W-:-:S04]  /*8e00*/  IMAD.MOV R8, RZ, RZ, -R6 ;  /* 0x000000ffff087224 */ /* 0x000fc800078e0a06 */
[----:B------:R-:W-:Y:S01]  /*8e10*/  IMAD R6, R30, R6, R5 ;  /* 0x000000061e067224 */ /* 0x000fe200078e0205 */
[----:B------:R-:W-:Y:S01]  /*8e20*/  LOP3.LUT R5, R14, R9, RZ, 0xc0, !PT ;  /* 0x000000090e057212 */ /* 0x000fe200078ec0ff */
[----:B------:R-:W-:Y:S02]  /*8e30*/  @P0 IMAD R3, R7, R21, R4 ;  /* 0x0000001507030224 */ /* 0x000fe400078e0204 */
[----:B--2---:R-:W-:Y:S02]  /*8e40*/  IMAD R4, R8, R26, R25 ;  /* 0x0000001a08047224 */ /* 0x004fe400078e0219 */
[----:B---3--:R-:W-:Y:S02]  /*8e50*/  IMAD R3, R6, R31, R3 ;  /* 0x0000001f06037224 */ /* 0x008fe400078e0203 */
[----:B------:R-:W-:Y:S02]  /*8e60*/  IMAD R4, R4, R20, R5 ;  /* 0x0000001404047224 */ /* 0x000fe400078e0205 */
[----:B------:R-:W-:-:S03]  /*8e70*/  IMAD.MOV.U32 R6, RZ, RZ, 0x1 ;  /* 0x00000001ff067424 */ /* 0x000fc600078e00ff */
[----:B------:R-:W-:Y:S02]  /*8e80*/  SEL R20, R4, R3, !P0 ;  /* 0x0000000304147207 */ /* 0x000fe40004000000 */
[----:B------:R-:W-:-:S07]  /*8e90*/  SEL R12, R3, R4, !P0 ;  /* 0x00000004030c7207 */ /* 0x000fce0004000000 */
.L_x_295:
[----:B------:R-:W-:-:S08]  /*8ea0*/  NOP ;  /* 0x0000000000007918 */ /* 0x000fd00000000000 */
[----:B------:R-:W0:-:S00]  /*8eb0*/  USETMAXREG.DEALLOC.CTAPOOL 0x28 ;  /* 0x00000028000079c8 */ /* 0x000e0000080e0500 */
[----:B0-----:R-:W-:-:S13]  /*8ec0*/  ISETP.NE.AND P0, PT, R0, RZ, PT ;  /* 0x000000ff0000720c */ /* 0x001fda0003f05270 */
[----:B------:R-:W-:Y:S05]  /*8ed0*/  @P0 EXIT ;  /* 0x000000000000094d */ /* 0x000fea0003800000 */
[----:B------:R-:W-:Y:S01]  /*8ee0*/  LOP3.LUT P0, RZ, R6, 0xff, RZ, 0xc0, !PT ;  /* 0x000000ff06ff7812 */ /* 0x000fe2000780c0ff */
[----:B------:R-:W-:Y:S02]  /*8ef0*/  IMAD.MOV.U32 R10, RZ, RZ, 0x1 ;  /* 0x00000001ff0a7424 */ /* 0x000fe400078e00ff */
[----:B------:R-:W-:-:S10]  /*8f00*/  IMAD.MOV.U32 R9, RZ, RZ, RZ ;  /* 0x000000ffff097224 */ /* 0x000fd400078e00ff */
[----:B------:R-:W-:Y:S05]  /*8f10*/  @!P0 BRA `(.L_x_298) ;  /* 0x0000000c00808947 */ /* 0x000fea0003800000 */
[----:B------:R-:W0:Y:S01]  /*8f20*/  LDC R0, c[0x0][0x28c] ;  /* 0x0000a300ff007b82 */ /* 0x000e220000000800 */
[----:B------:R-:W-:Y:S01]  /*8f30*/  ULDC UR5, c[0x0][0x658] ;  /* 0x0001960000057ab9 */ /* 0x000fe20000000800 */
[----:B------:R-:W-:Y:S01]  /*8f40*/  UMOV UR11, 0xffffffff ;  /* 0xffffffff000b7882 */ /* 0x000fe20000000000 */
[----:B------:R-:W-:Y:S01]  /*8f50*/  UMOV UR15, 0x1 ;  /* 0x00000001000f7882 */ /* 0x000fe20000000000 */
[----:B------:R-:W-:Y:S01]  /*8f60*/  USHF.L.U32 UR11, UR11, UR5, URZ ;  /* 0x000000050b0b7299 */ /* 0x000fe2000800063f */
[----:B------:R-:W-:Y:S01]  /*8f70*/  BSSY B0, `(.L_x_298) ;  /* 0x00000da000007945 */ /* 0x000fe20003800000 */
[----:B------:R-:W-:Y:S01]  /*8f80*/  ULDC UR9, c[0x0][0xc] ;  /* 0x0000030000097ab9 */ /* 0x000fe20000000800 */
[----:B------:R-:W-:Y:S01]  /*8f90*/  ULDC UR12, c[0x0][0x10] ;  /* 0x00000400000c7ab9 */ /* 0x000fe20000000800 */
[----:B------:R-:W1:Y:S01]  /*8fa0*/  S2UR UR8, SR_CgaCtaId ;  /* 0x00000000000879c3 */ /* 0x000e620000008800 */
[----:B------:R-:W-:Y:S01]  /*8fb0*/  USHF.L.U32 UR5, UR15, UR5, URZ ;  /* 0x000000050f057299 */ /* 0x000fe2000800063f */
[----:B------:R-:W-:Y:S01]  /*8fc0*/  LOP3.LUT R11, R19, 0x2, RZ, 0xfc, !PT ;  /* 0x00000002130b7812 */ /* 0x000fe200078efcff */
[----:B------:R-:W-:Y:S01]  /*8fd0*/  IMAD.MOV.U32 R10, RZ, RZ, 0x1 ;  /* 0x00000001ff0a7424 */ /* 0x000fe200078e00ff */
[----:B------:R-:W-:Y:S01]  /*8fe0*/  ULDC UR4, c[0x0][0x600] ;  /* 0x0001800000047ab9 */ /* 0x000fe20000000800 */
[----:B------:R-:W-:Y:S01]  /*8ff0*/  IMAD.MOV.U32 R9, RZ, RZ, RZ ;  /* 0x000000ffff097224 */ /* 0x000fe200078e00ff */
[----:B------:R-:W-:Y:S01]  /*9000*/  UMOV UR20, 0x55 ;  /* 0x0000005500147882 */ /* 0x000fe20000000000 */
[----:B------:R-:W-:Y:S01]  /*9010*/  UIADD3 UR4, UR4, -0x1, URZ ;  /* 0xffffffff04047890 */ /* 0x000fe2000fffe03f */
[----:B------:R-:W-:Y:S01]  /*9020*/  ULDC.64 UR28, c[0x0][0x198] ;  /* 0x00006600001c7ab9 */ /* 0x000fe20000000a00 */
[----:B0-----:R-:W-:-:S05]  /*9030*/  VIADD R0, R0, 0x7f ;  /* 0x0000007f00007836 */ /* 0x001fca0000000000 */
[----:B------:R-:W-:Y:S01]  /*9040*/  SHF.R.S32.HI R3, RZ, 0x1f, R0 ;  /* 0x0000001fff037819 */ /* 0x000fe20000011400 */
[----:B-1----:R-:W-:-:S03]  /*9050*/  ULOP3.LUT UR10, UR8, 0x1, URZ, 0xc0, !UPT ;  /* 0x00000001080a7892 */ /* 0x002fc6000f8ec03f */
[----:B------:R-:W-:Y:S01]  /*9060*/  LEA.HI R3, R3, R0, RZ, 0x7 ;  /* 0x0000000003037211 */ /* 0x000fe200078f38ff */
[----:B------:R-:W-:Y:S01]  /*9070*/  USHF.L.U32 UR7, UR8, 0xe, URZ ;  /* 0x0000000e08077899 */ /* 0x000fe2000800063f */
[----:B------:R-:W-:Y:S01]  /*9080*/  IMAD.MOV.U32 R0, RZ, RZ, 0x1 ;  /* 0x00000001ff007424 */ /* 0x000fe200078e00ff */
[----:B------:R-:W-:Y:S01]  /*9090*/  USHF.R.U32.HI UR27, URZ, 0x1, UR8 ;  /* 0x000000013f1b7899 */ /* 0x000fe20008011608 */
[--C-:B------:R-:W-:Y:S01]  /*90a0*/  SHF.R.S32.HI R8, RZ, 0x7, R3.reuse ;  /* 0x00000007ff087819 */ /* 0x100fe20000011403 */
[----:B------:R-:W-:Y:S02]  /*90b0*/  USHF.L.U32 UR6, UR8, 0x7, URZ ;  /* 0x0000000708067899 */ /* 0x000fe4000800063f */
[----:B------:R-:W-:Y:S01]  /*90c0*/  ULOP3.LUT UR8, UR8, 0xfffffffe, URZ, 0xc0, !UPT ;  /* 0xfffffffe08087892 */ /* 0x000fe2000f8ec03f */
[----:B------:R-:W-:Y:S01]  /*90d0*/  PRMT R3, R0, 0x7610, R3 ;  /* 0x0000761000037816 */ /* 0x000fe20000000003 */
[----:B------:R-:W-:Y:S01]  /*90e0*/  UISETP.GT.U32.AND UP0, UPT, UR10, 0xffff, UPT ;  /* 0x0000ffff0a00788c */ /* 0x000fe2000bf04070 */
[----:B------:R-:W-:Y:S01]  /*90f0*/  VIADD R0, R8, 0x1 ;  /* 0x0000000108007836 */ /* 0x000fe20000000000 */
[----:B------:R-:W-:-:S02]  /*9100*/  ULOP3.LUT UR13, UR7, 0x4000, URZ, 0xc0, !UPT ;  /* 0x00004000070d7892 */ /* 0x000fc4000f8ec03f */
[----:B------:R-:W-:Y:S02]  /*9110*/  ULOP3.LUT UR7, URZ, UR11, URZ, 0x33, !UPT ;  /* 0x0000000b3f077292 */ /* 0x000fe4000f8e333f */
[----:B------:R-:W-:Y:S02]  /*9120*/  USHF.L.U32 UR14, UR15, UR8, URZ ;  /* 0x000000080f0e7299 */ /* 0x000fe4000800063f */
[----:B------:R-:W-:Y:S02]  /*9130*/  ULOP3.LUT UR11, UR8, 0x1, URZ, 0xfc, !UPT ;  /* 0x00000001080b7892 */ /* 0x000fe4000f8efc3f */
[----:B------:R-:W-:Y:S02]  /*9140*/  UIMAD.WIDE.U32 UR8, UR9, UR12, URZ ;  /* 0x0000000c090872a5 */ /* 0x000fe4000f8e003f */
[----:B------:R-:W-:Y:S01]  /*9150*/  USEL UR10, UR10, 0xffff, !UP0 ;  /* 0x0000ffff0a0a7887 */ /* 0x000fe2000c000000 */
[----:B------:R-:W-:Y:S01]  /*9160*/  ULDC UR12, c[0x0][0x14] ;  /* 0x00000500000c7ab9 */ /* 0x000fe20000000800 */
[----:B------:R-:W-:-:S02]  /*9170*/  USHF.L.U32 UR11, UR15, UR11, URZ ;  /* 0x0000000b0f0b7299 */ /* 0x000fc4000800063f */
[----:B------:R-:W-:Y:S02]  /*9180*/  UIMAD.WIDE.U32 UR24, UR8, UR12, URZ ;  /* 0x0000000c081872a5 */ /* 0x000fe4000f8e003f */
[----:B------:R-:W-:Y:S02]  /*9190*/  UIMAD UR15, UR9, UR12, URZ ;  /* 0x0000000c090f72a4 */ /* 0x000fe4000f8e023f */
[----:B------:R-:W-:Y:S02]  /*91a0*/  ULOP3.LUT UR10, UR10, 0xffff, URZ, 0xc0, !UPT ;  /* 0x0000ffff0a0a7892 */ /* 0x000fe4000f8ec03f */
[----:B------:R-:W-:Y:S02]  /*91b0*/  ULEA UR30, UR27, 0x100, 0xc ;  /* 0x000001001b1e7891 */ /* 0x000fe4000f8e603f */
[----:B------:R-:W-:Y:S02]  /*91c0*/  ULOP3.LUT UR6, UR6, 0x80, URZ, 0xc0, !UPT ;  /* 0x0000008006067892 */ /* 0x000fe4000f8ec03f */
[----:B------:R-:W-:-:S02]  /*91d0*/  ULOP3.LUT UR13, UR13, 0x10100, URZ, 0xfc, !UPT ;  /* 0x000101000d0d7892 */ /* 0x000fc4000f8efc3f */
[----:B------:R-:W-:Y:S02]  /*91e0*/  ULOP3.LUT UR14, UR14, UR11, URZ, 0xfc, !UPT ;  /* 0x0000000b0e0e7292 */ /* 0x000fe4000f8efc3f */
[----:B------:R-:W-:Y:S02]  /*91f0*/  UIADD3 UR15, UR25, UR15, URZ ;  /* 0x0000000f190f7290 */ /* 0x000fe4000fffe03f */
[----:B------:R-:W-:-:S12]  /*9200*/  USHF.L.U32 UR20, UR20, UR10, URZ ;  /* 0x0000000a14147299 */ /* 0x000fd8000800063f */
.L_x_309:
[----:B------:R-:W-:-:S03]  /*9210*/  UMOV UR8, 0xffffffff ;  /* 0xffffffff00087882 */ /* 0x000fc60000000000 */
[----:B------:R-:W-:Y:S05]  /*9220*/  BRA.DIV UR8, `(.L_x_299) ;  /* 0x0000000e08a47947 */ /* 0x000fea000b800000 */
[----:B------:R-:W-:-:S13]  /*9230*/  ELECT P6, URZ, PT ;  /* 0x00000000003f782f */ /* 0x000fda00038c0000 */
.L_x_320:
[----:B------:R-:W0:Y:S01]  /*9240*/  LDC R4, c[0x0][0x28c] ;  /* 0x0000a300ff047b82 */ /* 0x000e220000000800 */
[----:B------:R-:W-:Y:S01]  /*9250*/  BSSY B1, `(.L_x_300) ;  /* 0x0000039000017945 */ /* 0x000fe20003800000 */
[----:B0-----:R-:W-:-:S13]  /*9260*/  ISETP.LT.OR P6, PT, R4, 0x1, !P6 ;  /* 0x000000010400780c */ /* 0x001fda00077c1670 */
[----:B------:R-:W-:Y:S05]  /*9270*/  @P6 BRA `(.L_x_301) ;  /* 0x0000000000d86947 */ /* 0x000fea0003800000 */
[----:B------:R-:W-:Y:S01]  /*9280*/  LEA R12, R12, UR27, 0x2 ;  /* 0x0000001b0c0c7c11 */ /* 0x000fe2000f8e10ff */
[----:B------:R-:W-:Y:S01]  /*9290*/  IMAD.MOV.U32 R21, RZ, RZ, RZ ;  /* 0x000000ffff157224 */ /* 0x000fe200078e00ff */
[----:B------:R-:W-:Y:S01]  /*92a0*/  LEA R20, R20, UR6, 0x8 ;  /* 0x0000000614147c11 */ /* 0x000fe2000f8e40ff */
[----:B------:R-:W-:Y:S02]  /*92b0*/  IMAD.MOV.U32 R4, RZ, RZ, R0 ;  /* 0x000000ffff047224 */ /* 0x000fe400078e0000 */
[----:B------:R-:W-:Y:S02]  /*92c0*/  IMAD.MOV.U32 R5, RZ, RZ, R10 ;  /* 0x000000ffff057224 */ /* 0x000fe400078e000a */
[----:B------:R-:W-:Y:S02]  /*92d0*/  IMAD.MOV.U32 R6, RZ, RZ, R9 ;  /* 0x000000ffff067224 */ /* 0x000fe400078e0009 */
[----:B------:R-:W-:-:S07]  /*92e0*/  IMAD.SHL.U32 R14, R12, 0x20, RZ ;  /* 0x000000200c0e7824 */ /* 0x000fce00078e00ff */
.L_x_304:
[----:B------:R-:W0:Y:S01]  /*92f0*/  S2R R12, SR_CgaCtaId ;  /* 0x00000000000c7919 */ /* 0x000e220000008800 */
[----:B------:R-:W-:Y:S02]  /*9300*/  MOV R7, 0x400 ;  /* 0x0000040000077802 */ /* 0x000fe40000000f00 */
[----:B------:R-:W-:Y:S02]  /*9310*/  LOP3.LUT P1, RZ, R18, 0x7f, RZ, 0xc0, !PT ;  /* 0x0000007f12ff7812 */ /* 0x000fe4000782c0ff */
[----:B0-----:R-:W-:Y:S02]  /*9320*/  LEA R15, R12, R7, 0x18 ;  /* 0x000000070c0f7211 */ /* 0x001fe400078ec0ff */
[----:B------:R-:W-:-:S09]  /*9330*/  SHF.L.U32 R7, R5, 0x1f, RZ ;  /* 0x0000001f05077819 */ /* 0x000fd200000006ff */
[----:B------:R-:W0:Y:S01]  /*9340*/  @!P1 LDC R12, c[0x0][0x500] ;  /* 0x00014000ff0c9b82 */ /* 0x000e220000000800 */
[----:B------:R-:W-:-:S04]  /*9350*/  IMAD R22, R6, 0x8, R15 ;  /* 0x0000000806167824 */ /* 0x000fc800078e020f */
[----:B------:R-:W1:Y:S02]  /*9360*/  SYNCS.PHASECHK.TRANS64.TRYWAIT P0, [R22+URZ+0x20], R7 ;  /* 0x00002007160075a7 */ /* 0x000e64000800017f */
[----:B-1----:R-:W-:Y:S05]  /*9370*/  @!P0 BRA `(.L_x_302) ;  /* 0x0000000c00708947 */ /* 0x002fea0003800000 */
.L_x_321:
[----:B-1----:R-:W-:Y:S01]  /*9380*/  PRMT R7, R11, 0x9910, RZ ;  /* 0x000099100b077816 */ /* 0x002fe200000000ff */
[----:B0-----:R0:W-:Y:S03]  /*9390*/  @!P1 SYNCS.ARRIVE.TRANS64 RZ, [R22+URZ], R12 ;  /* 0x0000000c16ff99a7 */ /* 0x0011e6000800003f */
[----:B------:R-:W-:-:S13]  /*93a0*/  ISETP.NE.AND P0, PT, R7, 0x2, PT ;  /* 0x000000020700780c */ /* 0x000fda0003f05270 */
[----:B0-----:R-:W-:Y:S05]  /*93b0*/  @P0 BRA `(.L_x_303) ;  /* 0x0000000000040947 */ /* 0x001fea0003800000 */
[----:B------:R-:W-:Y:S01]  /*93c0*/  BPT.TRAP 0x1 ;  /* 0x000000040000795c */ /* 0x000fe20000300000 */
.L_x_303:
[----:B------:R-:W-:Y:S01]  /*93d0*/  R2UR UR11, R6 ;  /* 0x00000000060b72ca */ /* 0x000fe200000e0000 */
[----:B------:R-:W-:Y:S01]  /*93e0*/  VIADD R4, R4, 0xffffffff ;  /* 0xffffffff04047836 */ /* 0x000fe20000000000 */
[----:B------:R-:W-:Y:S01]  /*93f0*/  R2UR UR22, R15 ;  /* 0x000000000f1672ca */ /* 0x000fe200000e0000 */
[----:B------:R-:W-:Y:S01]  /*9400*/  UIADD3 UR16, UP0, UR28, 0xf0, URZ ;  /* 0x000000f01c107890 */ /* 0x000fe2000ff1e03f */
[----:B------:R-:W-:Y:S01]  /*9410*/  R2UR UR23, R14 ;  /* 0x000000000e1772ca */ /* 0x000fe200000e0000 */
[----:B------:R-:W-:Y:S01]  /*9420*/  UIADD3 UR32, UP1, UR28, 0x1f0, URZ ;  /* 0x000001f01c207890 */ /* 0x000fe2000ff3e03f */
[----:B------:R-:W-:Y:S01]  /*9430*/  R2UR UR9, R22 ;  /* 0x00000000160972ca */ /* 0x000fe200000e0000 */
[----:B------:R-:W-:Y:S01]  /*9440*/  UIADD3.X UR17, URZ, UR29, URZ, UP0, !UPT ;  /* 0x0000001d3f117290 */ /* 0x000fe200087fe43f */
[----:B------:R-:W-:Y:S01]  /*9450*/  R2UR UR10, R21 ;  /* 0x00000000150a72ca */ /* 0x000fe200000e0000 */
[----:B------:R-:W-:Y:S01]  /*9460*/  UPRMT UR21, URZ, 0x5410, UR20 ;  /* 0x000054103f157896 */ /* 0x000fe20008000014 */
[----:B------:R-:W-:Y:S01]  /*9470*/  R2UR UR12, R13 ;  /* 0x000000000d0c72ca */ /* 0x000fe200000e0000 */
[----:B------:R-:W-:Y:S01]  /*9480*/  VIADD R6, R6, 0x1 ;  /* 0x0000000106067836 */ /* 0x000fe20000000000 */
[----:B------:R-:W-:Y:S01]  /*9490*/  R2UR UR26, R20 ;  /* 0x00000000141a72ca */ /* 0x000fe200000e0000 */
[----:B------:R-:W-:Y:S01]  /*94a0*/  ULEA UR8, UR11, UR30, 0xe ;  /* 0x0000001e0b087291 */ /* 0x000fe2000f8e703f */
[----:B------:R-:W-:Y:S01]  /*94b0*/  ISETP.GT.AND P1, PT, R4, 0x1, PT ;  /* 0x000000010400780c */ /* 0x000fe20003f24270 */
[----:B------:R-:W-:Y:S01]  /*94c0*/  ULEA UR11, UR11, UR13, 0xf ;  /* 0x0000000d0b0b7291 */ /* 0x000fe2000f8e783f */
[C---:B------:R-:W-:Y:S01]  /*94d0*/  ISETP.NE.AND P0, PT, R6.reuse, 0x4, PT ;  /* 0x000000040600780c */ /* 0x040fe20003f05270 */
[----:B------:R-:W-:Y:S01]  /*94e0*/  UIADD3 UR8, UR22, UR8, URZ ;  /* 0x0000000816087290 */ /* 0x000fe2000fffe03f */
[----:B------:R-:W-:Y:S01]  /*94f0*/  VIADD R21, R21, 0x80 ;  /* 0x0000008015157836 */ /* 0x000fe20000000000 */
[----:B------:R-:W-:Y:S01]  /*9500*/  UIADD3 UR22, UR22, UR11, URZ ;  /* 0x0000000b16167290 */ /* 0x000fe2000fffe03f */
[----:B------:R-:W-:Y:S01]  /*9510*/  SEL R12, RZ, 0x1, P0 ;  /* 0x00000001ff0c7807 */ /* 0x000fe20000000000 */
[----:B------:R-:W-:Y:S01]  /*9520*/  UPRMT UR31, URZ, 0x5410, UR14 ;  /* 0x000054103f1f7896 */ /* 0x000fe2000800000e */
[----:B------:R-:W-:Y:S01]  /*9530*/  SEL R6, R6, RZ, P0 ;  /* 0x000000ff06067207 */ /* 0x000fe20000000000 */
[----:B------:R-:W-:Y:S01]  /*9540*/  UIADD3.X UR33, URZ, UR29, URZ, UP1, !UPT ;  /* 0x0000001d3f217290 */ /* 0x000fe20008ffe43f */
[----:B------:R-:W-:Y:S01]  /*9550*/  LOP3.LUT R5, R5, R12, RZ, 0x3c, !PT ;  /* 0x0000000c05057212 */ /* 0x000fe200078e3cff */
[----:B------:R-:W-:Y:S01]  /*9560*/  UMOV UR18, 0x0 ;  /* 0x0000000000127882 */ /* 0x000fe20000000000 */
[----:B------:R-:W-:Y:S01]  /*9570*/  UMOV UR19, 0x10000000 ;  /* 0x1000000000137882 */ /* 0x000fe20000000000 */
[----:B------:R-:W-:-:S02]  /*9580*/  UMOV UR11, UR23 ;  /* 0x00000017000b7c82 */ /* 0x000fc40008000000 */
[----:B------:R0:W-:Y:S02]  /*9590*/  UTMALDG.3D.MULTICAST [UR8], [UR16], UR21, desc[UR18] ;  /* 0x00001208100073b4 */ /* 0x0001e40008011815 */
[----:B0-----:R-:W-:Y:S01]  /*95a0*/  UMOV UR8, UR22 ;  /* 0x0000001600087c82 */ /* 0x001fe20008000000 */
[----:B------:R-:W-:Y:S02]  /*95b0*/  UMOV UR11, UR26 ;  /* 0x0000001a000b7c82 */ /* 0x000fe40008000000 */
[----:B------:R0:W-:Y:S02]  /*95c0*/  UTMALDG.3D.MULTICAST [UR8], [UR32], UR31, desc[UR18] ;  /* 0x00001208200073b4 */ /* 0x0001e4000801181f */
[----:B0-----:R-:W-:Y:S05]  /*95d0*/  @P1 BRA `(.L_x_304) ;  /* 0xfffffffc00441947 */ /* 0x001fea000383ffff */
.L_x_301:
[----:B------:R-:W-:Y:S05]  /*95e0*/  BSYNC B1 ;  /* 0x0000000000017941 */ /* 0x000fea0003800000 */
.L_x_300:
[----:B------:R-:W-:Y:S01]  /*95f0*/  LOP3.LUT P1, RZ, R3, 0xff, RZ, 0xc0, !PT ;  /* 0x000000ff03ff7812 */ /* 0x000fe2000782c0ff */
[----:B------:R-:W-:Y:S01]  /*9600*/  IMAD.IADD R9, R8, 0x1, R9 ;  /* 0x0000000108097824 */ /* 0x000fe200078e0209 */
[----:B------:R-:W-:Y:S01]  /*9610*/  IADD3 R16, P2, R16, UR24, RZ ;  /* 0x0000001810107c10 */ /* 0x000fe2000ff5e0ff */
[----:B------:R-:W-:Y:S01]  /*9620*/  ULDC.64 UR8, c[0x0][0x650] ;  /* 0x0001940000087ab9 */ /* 0x000fe20000000a00 */
[----:B------:R-:W-:Y:S01]  /*9630*/  BSSY B1, `(.L_x_305) ;  /* 0x000006b000017945 */ /* 0x000fe20003800000 */
[----:B------:R-:W-:Y:S01]  /*9640*/  IMAD.MOV.U32 R12, RZ, RZ, -0x1 ;  /* 0xffffffffff0c7424 */ /* 0x000fe200078e00ff */
[----:B------:R-:W-:Y:S01]  /*9650*/  SHF.R.U32.HI R3, RZ, 0x2, R9 ;  /* 0x00000002ff037819 */ /* 0x000fe20000011609 */
[----:B------:R-:W-:Y:S01]  /*9660*/  IMAD.MOV.U32 R20, RZ, RZ, -0x1 ;  /* 0xffffffffff147424 */ /* 0x000fe200078e00ff */
[----:B------:R-:W-:Y:S01]  /*9670*/  ISETP.GT.U32.AND P0, PT, R9, 0x3, PT ;  /* 0x000000030900780c */ /* 0x000fe20003f04070 */
[----:B------:R-:W-:Y:S01]  /*9680*/  IMAD.MOV.U32 R13, RZ, RZ, -0x1 ;  /* 0xffffffffff0d7424 */ /* 0x000fe200078e00ff */
[----:B------:R-:W-:-:S02]  /*9690*/  LOP3.LUT R3, R3, 0x1, RZ, 0xc0, !PT ;  /* 0x0000000103037812 */ /* 0x000fc400078ec0ff */
[----:B------:R-:W-:Y:S01]  /*96a0*/  ISETP.LT.U32.AND P0, PT, R8, 0x4, P0 ;  /* 0x000000040800780c */ /* 0x000fe20000701070 */
[----:B------:R-:W0:Y:S01]  /*96b0*/  @P1 S2R R5, SR_CgaCtaId ;  /* 0x0000000000051919 */ /* 0x000e220000008800 */
[----:B------:R-:W-:Y:S02]  /*96c0*/  @P1 MOV R4, 0x400 ;  /* 0x0000040000041802 */ /* 0x000fe40000000f00 */
[----:B------:R-:W-:Y:S02]  /*96d0*/  IADD3.X R17, R17, UR15, RZ, P2, !PT ;  /* 0x0000000f11117c10 */ /* 0x000fe400097fe4ff */
[----:B------:R-:W-:Y:S02]  /*96e0*/  ISETP.GE.U32.AND P2, PT, R16, UR8, PT ;  /* 0x0000000810007c0c */ /* 0x000fe4000bf46070 */
[----:B------:R-:W-:Y:S02]  /*96f0*/  LOP3.LUT R9, R9, 0x3, RZ, 0xc0, !PT ;  /* 0x0000000309097812 */ /* 0x000fe400078ec0ff */
[----:B0-----:R-:W-:-:S04]  /*9700*/  @P1 LEA R4, R5, R4, 0x18 ;  /* 0x0000000405041211 */ /* 0x001fc800078ec0ff */
[----:B------:R0:W-:Y:S01]  /*9710*/  @P1 SYNCS.ARRIVE.TRANS64.A1T0 RZ, [R4+URZ+0x58], RZ ;  /* 0x000058ff04ff19a7 */ /* 0x0001e2000810003f */
[----:B------:R-:W-:Y:S02]  /*9720*/  ISETP.NE.U32.AND P1, PT, R3, 0x1, PT ;  /* 0x000000010300780c */ /* 0x000fe40003f25070 */
[----:B------:R-:W-:Y:S02]  /*9730*/  SEL R3, RZ, 0x1, !P0 ;  /* 0x00000001ff037807 */ /* 0x000fe40004000000 */
[----:B------:R-:W-:Y:S02]  /*9740*/  ISETP.GE.U32.AND.EX P0, PT, R17, UR9, PT, P2 ;  /* 0x0000000911007c0c */ /* 0x000fe4000bf06120 */
[----:B------:R-:W-:-:S04]  /*9750*/  ISETP.GT.U32.AND P1, PT, R8, 0x3, !P1 ;  /* 0x000000030800780c */ /* 0x000fc80004f24070 */
[----:B0-----:R-:W-:-:S04]  /*9760*/  SEL R4, RZ, 0x1, !P1 ;  /* 0x00000001ff047807 */ /* 0x001fc80004800000 */
[--C-:B------:R-:W-:Y:S02]  /*9770*/  LOP3.LUT R10, R4, R10, R3.reuse, 0x96, !PT ;  /* 0x0000000a040a7212 */ /* 0x100fe400078e9603 */
[----:B------:R-:W-:Y:S02]  /*9780*/  PRMT R4, RZ, 0x7610, R4 ;  /* 0x00007610ff047816 */ /* 0x000fe40000000004 */
[----:B------:R-:W-:Y:S01]  /*9790*/  PRMT R3, RZ, 0x7610, R3 ;  /* 0x00007610ff037816 */ /* 0x000fe20000000003 */
[----:B------:R-:W-:Y:S06]  /*97a0*/  @P0 BRA `(.L_x_306) ;  /* 0x00000004004c0947 */ /* 0x000fec0003800000 */
[----:B------:R-:W0:Y:S01]  /*97b0*/  S2R R14, SR_CTAID.X ;  /* 0x00000000000e7919 */ /* 0x000e220000002500 */
[----:B------:R-:W-:Y:S01]  /*97c0*/  ULDC.64 UR8, c[0x0][0x628] ;  /* 0x00018a0000087ab9 */ /* 0x000fe20000000a00 */
[----:B------:R-:W1:Y:S01]  /*97d0*/  LDC R15, c[0x0][0x144] ;  /* 0x00005100ff0f7b82 */ /* 0x000e620000000800 */
[----:B------:R-:W-:Y:S01]  /*97e0*/  ISETP.NE.U32.AND P0, PT, RZ, UR8, PT ;  /* 0x00000008ff007c0c */ /* 0x000fe2000bf05070 */
[----:B------:R-:W2:Y:S01]  /*97f0*/  S2R R12, SR_CTAID.Y ;  /* 0x00000000000c7919 */ /* 0x000ea20000002600 */
[----:B------:R-:W-:Y:S01]  /*9800*/  ULDC UR10, c[0x0][0x150] ;  /* 0x00005400000a7ab9 */ /* 0x000fe20000000800 */
[----:B------:R-:W-:Y:S01]  /*9810*/  ULDC UR11, c[0x0][0x630] ;  /* 0x00018c00000b7ab9 */ /* 0x000fe20000000800 */
[----:B------:R-:W-:Y:S01]  /*9820*/  ISETP.NE.AND.EX P0, PT, RZ, UR9, PT, P0 ;  /* 0x00000009ff007c0c */ /* 0x000fe2000bf05300 */
[----:B------:R-:W-:Y:S01]  /*9830*/  IMAD.MOV.U32 R4, RZ, RZ, R16 ;  /* 0x000000ffff047224 */ /* 0x000fe200078e0010 */
[----:B0-----:R-:W-:-:S05]  /*9840*/  I2FP.F32.U32 R5, R14 ;  /* 0x0000000e00057245 */ /* 0x001fca0000201000 */
[----:B------:R-:W-:Y:S01]  /*9850*/  FMUL R20, R5, UR10 ;  /* 0x0000000a05147c20 */ /* 0x000fe20008400000 */
[----:B------:R-:W-:-:S05]  /*9860*/  IMAD.MOV.U32 R5, RZ, RZ, R17 ;  /* 0x000000ffff057224 */ /* 0x000fca00078e0011 */
[----:B--2---:R-:W-:Y:S05]  /*9870*/  @!P0 BRA `(.L_x_307) ;  /* 0x0000000000288947 */ /* 0x004fea0003800000 */
[----:B------:R-:W-:Y:S02]  /*9880*/  ULDC UR10, c[0x0][0x634] ;  /* 0x00018d00000a7ab9 */ /* 0x000fe40000000800 */
[----:B------:R-:W-:-:S05]  /*9890*/  IADD3 R5, P0, R16, UR10, RZ ;  /* 0x0000000a10057c10 */ /* 0x000fca000ff1e0ff */
[----:B------:R-:W-:-:S04]  /*98a0*/  IMAD.X R13, RZ, RZ, R17, P0 ;  /* 0x000000ffff0d7224 */ /* 0x000fc800000e0611 */
[----:B------:R-:W-:-:S04]  /*98b0*/  IMAD.WIDE.U32 R6, R13, UR8, RZ ;  /* 0x000000080d067c25 */ /* 0x000fc8000f8e00ff */
[----:B------:R-:W-:-:S04]  /*98c0*/  IMAD.WIDE.U32 R6, P0, R5, UR9, R6 ;  /* 0x0000000905067c25 */ /* 0x000fc8000f800006 */
[----:B------:R-:W-:-:S04]  /*98d0*/  IMAD.WIDE.U32 R4, R5, UR8, RZ ;  /* 0x0000000805047c25 */ /* 0x000fc8000f8e00ff */
[----:B------:R-:W-:Y:S01]  /*98e0*/  IMAD.MOV.U32 R4, RZ, RZ, R7 ;  /* 0x000000ffff047224 */ /* 0x000fe200078e0007 */
[----:B------:R-:W-:Y:S01]  /*98f0*/  IADD3 RZ, P1, R5, R6, RZ ;  /* 0x0000000605ff7210 */ /* 0x000fe20007f3e0ff */
[----:B------:R-:W-:-:S04]  /*9900*/  IMAD.X R5, RZ, RZ, RZ, P0 ;  /* 0x000000ffff057224 */ /* 0x000fc800000e06ff */
[----:B------:R-:W-:-:S08]  /*9910*/  IMAD.WIDE.U32.X R4, R13, UR9, R4, P1 ;  /* 0x000000090d047c25 */ /* 0x000fd000088e0404 */
.L_x_307:
[--C-:B------:R-:W-:Y:S01]  /*9920*/  SHF.R.U64 R13, R4, UR11, R5.reuse ;  /* 0x0000000b040d7c19 */ /* 0x100fe20008001205 */
[----:B------:R-:W0:Y:S01]  /*9930*/  F2I.U32.TRUNC.NTZ R20, R20 ;  /* 0x0000001400147305 */ /* 0x000e22000020f000 */
[----:B------:R-:W-:Y:S01]  /*9940*/  SHF.R.U32.HI R4, RZ, UR11, R5 ;  /* 0x0000000bff047c19 */ /* 0x000fe20008011605 */
[----:B------:R-:W-:Y:S01]  /*9950*/  ULDC.64 UR8, c[0x0][0x620] ;  /* 0x0001880000087ab9 */ /* 0x000fe20000000a00 */
[----:B------:R-:W-:Y:S01]  /*9960*/  IADD3 R7, P0, RZ, -R13, RZ ;  /* 0x8000000dff077210 */ /* 0x000fe20007f1e0ff */
[----:B------:R-:W-:Y:S01]  /*9970*/  ULDC.64 UR10, c[0x0][0x640] ;  /* 0x00019000000a7ab9 */ /* 0x000fe20000000a00 */
[----:B------:R-:W2:Y:S03]  /*9980*/  LDC R21, c[0x0][0x148] ;  /* 0x00005200ff157b82 */ /* 0x000ea60000000800 */
[----:B------:R-:W-:Y:S01]  /*9990*/  IMAD.X R4, RZ, RZ, ~R4, P0 ;  /* 0x000000ffff047224 */ /* 0x000fe200000e0e04 */
[----:B------:R-:W-:-:S03]  /*99a0*/  ISETP.NE.U32.AND P0, PT, RZ, UR10, PT ;  /* 0x0000000aff007c0c */ /* 0x000fc6000bf05070 */
[----:B------:R-:W-:Y:S01]  /*99b0*/  IMAD R6, R4, UR8, RZ ;  /* 0x0000000804067c24 */ /* 0x000fe2000f8e02ff */
[----:B------:R-:W-:Y:S01]  /*99c0*/  ISETP.NE.AND.EX P0, PT, RZ, UR11, PT, P0 ;  /* 0x0000000bff007c0c */ /* 0x000fe2000bf05300 */
[----:B------:R-:W-:Y:S01]  /*99d0*/  IMAD.WIDE.U32 R4, R7, UR8, R16 ;  /* 0x0000000807047c25 */ /* 0x000fe2000f8e0010 */
[----:B------:R-:W-:-:S03]  /*99e0*/  ULDC UR8, c[0x0][0x618] ;  /* 0x0001860000087ab9 */ /* 0x000fc60000000800 */
[----:B------:R-:W-:Y:S01]  /*99f0*/  IMAD R7, R7, UR9, R6 ;  /* 0x0000000907077c24 */ /* 0x000fe2000f8e0206 */
[----:B------:R-:W-:Y:S01]  /*9a00*/  ULDC UR9, c[0x0][0x154] ;  /* 0x0000550000097ab9 */ /* 0x000fe20000000800 */
[----:B0-----:R-:W-:Y:S02]  /*9a10*/  IMAD.MOV R6, RZ, RZ, -R20 ;  /* 0x000000ffff067224 */ /* 0x001fe400078e0a14 */
[----:B------:R-:W-:Y:S02]  /*9a20*/  IMAD.IADD R5, R5, 0x1, R7 ;  /* 0x0000000105057824 */ /* 0x000fe400078e0207 */
[----:B-1----:R-:W-:Y:S01]  /*9a30*/  IMAD R14, R15, R6, R14 ;  /* 0x000000060f0e7224 */ /* 0x002fe200078e020e */
[----:B------:R-:W-:Y:S02]  /*9a40*/  I2FP.F32.U32 R6, R12 ;  /* 0x0000000c00067245 */ /* 0x000fe40000201000 */
[--C-:B------:R-:W-:Y:S02]  /*9a50*/  SHF.R.U64 R15, R4, UR8, R5.reuse ;  /* 0x00000008040f7c19 */ /* 0x100fe40008001205 */
[----:B------:R-:W-:Y:S01]  /*9a60*/  SHF.R.U32.HI R4, RZ, UR8, R5 ;  /* 0x00000008ff047c19 */ /* 0x000fe20008011605 */
[----:B------:R-:W-:Y:S01]  /*9a70*/  FMUL R6, R6, UR9 ;  /* 0x0000000906067c20 */ /* 0x000fe20008400000 */
[----:B------:R-:W-:-:S02]  /*9a80*/  ULDC UR8, c[0x0][0x608] ;  /* 0x0001820000087ab9 */ /* 0x000fc40000000800 */
[--C-:B------:R-:W-:Y:S01]  /*9a90*/  SHF.R.U64 R22, R15, UR8, R4.reuse ;  /* 0x000000080f167c19 */ /* 0x100fe20008001204 */
[----:B------:R0:W1:Y:S01]  /*9aa0*/  F2I.U32.TRUNC.NTZ R24, R6 ;  /* 0x0000000600187305 */ /* 0x000062000020f000 */
[----:B------:R-:W-:Y:S01]  /*9ab0*/  SHF.R.U32.HI R5, RZ, UR8, R4 ;  /* 0x00000008ff057c19 */ /* 0x000fe20008011604 */
[----:B------:R-:W-:-:S03]  /*9ac0*/  ULDC UR8, c[0x0][0x658] ;  /* 0x0001960000087ab9 */ /* 0x000fc60000000800 */
[--C-:B------:R-:W-:Y:S02]  /*9ad0*/  SHF.R.U64 R20, R22, UR8, R5.reuse ;  /* 0x0000000816147c19 */ /* 0x100fe40008001205 */
[----:B------:R-:W-:-:S03]  /*9ae0*/  SHF.R.U32.HI R23, RZ, UR8, R5 ;  /* 0x00000008ff177c19 */ /* 0x000fc60008011605 */
[----:B------:R-:W-:Y:S02]  /*9af0*/  IMAD.MOV.U32 R4, RZ, RZ, R20 ;  /* 0x000000ffff047224 */ /* 0x000fe400078e0014 */
[----:B------:R-:W-:Y:S01]  /*9b00*/  IMAD.MOV.U32 R5, RZ, RZ, R23 ;  /* 0x000000ffff057224 */ /* 0x000fe200078e0017 */
[----:B0-----:R-:W-:Y:S06]  /*9b10*/  @!P0 BRA `(.L_x_308) ;  /* 0x0000000000288947 */ /* 0x001fec0003800000 */
        /* <DEDUP_REMOVED lines=10> */
.L_x_308:
[----:B------:R-:W-:Y:S01]  /*9bc0*/  ISETP.NE.AND P0, PT, R2, 0x1, PT ;  /* 0x000000010200780c */ /* 0x000fe20003f05270 */
[----:B------:R-:W-:Y:S01]  /*9bd0*/  ULDC UR8, c[0x0][0x648] ;  /* 0x0001920000087ab9 */ /* 0x000fe20000000800 */
[----:B------:R-:W-:Y:S01]  /*9be0*/  LOP3.LUT R22, R22, UR7, RZ, 0xc0, !PT ;  /* 0x0000000716167c12 */ /* 0x000fe2000f8ec0ff */
[----:B-1----:R-:W-:Y:S01]  /*9bf0*/  IMAD.MOV R24, RZ, RZ, -R24 ;  /* 0x000000ffff187224 */ /* 0x002fe200078e0a18 */
[----:B------:R-:W-:Y:S01]  /*9c00*/  SHF.R.U64 R5, R4, UR8, R5 ;  /* 0x0000000804057c19 */ /* 0x000fe20008001205 */
[----:B------:R-:W-:Y:S01]  /*9c10*/  ULDC UR8, c[0x0][0x638] ;  /* 0x00018e0000087ab9 */ /* 0x000fe20000000800 */
[----:B------:R-:W-:Y:S01]  /*9c20*/  LOP3.LUT R15, R15, UR4, RZ, 0xc0, !PT ;  /* 0x000000040f0f7c12 */ /* 0x000fe2000f8ec0ff */
[----:B------:R-:W-:Y:S01]  /*9c30*/  ULDC UR9, c[0x0][0x610] ;  /* 0x0001840000097ab9 */ /* 0x000fe20000000800 */
[----:B------:R-:W-:Y:S02]  /*9c40*/  IMAD.MOV.U32 R4, RZ, RZ, 0x1 ;  /* 0x00000001ff047424 */ /* 0x000fe400078e00ff */
[----:B------:R-:W-:-:S02]  /*9c50*/  IMAD.MOV R7, RZ, RZ, -R5 ;  /* 0x000000ffff077224 */ /* 0x000fc400078e0a05 */
[----:B------:R-:W-:Y:S02]  /*9c60*/  IMAD R5, R5, UR5, R22 ;  /* 0x0000000505057c24 */ /* 0x000fe4000f8e0216 */
[----:B--2---:R-:W-:Y:S02]  /*9c70*/  @P0 IMAD R14, R21, R24, R12 ;  /* 0x00000018150e0224 */ /* 0x004fe400078e020c */
[----:B------:R-:W-:Y:S01]  /*9c80*/  IMAD R20, R7, UR8, R20 ;  /* 0x0000000807147c24 */ /* 0x000fe2000f8e0214 */
[----:B------:R-:W-:Y:S01]  /*9c90*/  ULDC UR8, c[0x0][0x600] ;  /* 0x0001800000087ab9 */ /* 0x000fe20000000800 */
[----:B------:R-:W-:Y:S02]  /*9ca0*/  IMAD R14, R5, UR9, R14 ;  /* 0x00000009050e7c24 */ /* 0x000fe4000f8e020e */
[----:B------:R-:W-:-:S05]  /*9cb0*/  IMAD R5, R20, UR8, R15 ;  /* 0x0000000814057c24 */ /* 0x000fca000f8e020f */
[----:B------:R-:W-:Y:S02]  /*9cc0*/  SEL R20, R5, R14, !P0 ;  /* 0x0000000e05147207 */ /* 0x000fe40004000000 */
[----:B------:R-:W-:-:S07]  /*9cd0*/  SEL R12, R14, R5, !P0 ;  /* 0x000000050e0c7207 */ /* 0x000fce0004000000 */
.L_x_306:
[----:B------:R-:W-:Y:S05]  /*9ce0*/  BSYNC B1 ;  /* 0x0000000000017941 */ /* 0x000fea0003800000 */
.L_x_305:
[----:B------:R-:W-:-:S13]  /*9cf0*/  LOP3.LUT P0, RZ, R4, 0xff, RZ, 0xc0, !PT ;  /* 0x000000ff04ff7812 */ /* 0x000fda000780c0ff */
[----:B------:R-:W-:Y:S05]  /*9d00*/  @P0 BRA `(.L_x_309) ;  /* 0xfffffff400400947 */ /* 0x000fea000383ffff */
[----:B------:R-:W-:Y:S05]  /*9d10*/  BSYNC B0 ;  /* 0x0000000000007941 */ /* 0x000fea0003800000 */
.L_x_298:
[----:B------:R-:W-:-:S03]  /*9d20*/  UMOV UR8, 0xffffffff ;  /* 0xffffffff00087882 */ /* 0x000fc60000000000 */
[----:B------:R-:W-:Y:S05]  /*9d30*/  BRA.DIV UR8, `(.L_x_310) ;  /* 0x0000000608147947 */ /* 0x000fea000b800000 */
[----:B------:R-:W-:-:S13]  /*9d40*/  ELECT P6, URZ, PT ;  /* 0x00000000003f782f */ /* 0x000fda00038c0000 */
.L_x_324:
[----:B------:R-:W-:Y:S04]  /*9d50*/  BSSY B0, `(.L_x_311) ;  /* 0x000002b000007945 */ /* 0x000fe80003800000 */
[----:B------:R-:W-:Y:S05]  /*9d60*/  @!P6 BRA `(.L_x_312) ;  /* 0x0000000000a4e947 */ /* 0x000fea0003800000 */
[----:B------:R-:W-:-:S04]  /*9d70*/  LOP3.LUT R19, R19, 0x2, RZ, 0xfc, !PT ;  /* 0x0000000213137812 */ /* 0x000fc800078efcff */
[----:B------:R-:W-:-:S13]  /*9d80*/  ISETP.NE.AND P0, PT, R19, 0x3, PT ;  /* 0x000000031300780c */ /* 0x000fda0003f05270 */
[----:B------:R-:W-:Y:S05]  /*9d90*/  @!P0 BRA `(.L_x_313) ;  /* 0x0000000000048947 */ /* 0x000fea0003800000 */
[----:B------:R-:W-:Y:S01]  /*9da0*/  BPT.TRAP 0x1 ;  /* 0x000000040000795c */ /* 0x000fe20000300000 */
.L_x_313:
[----:B------:R-:W0:Y:S01]  /*9db0*/  S2R R3, SR_CgaCtaId ;  /* 0x0000000000037919 */ /* 0x000e220000008800 */
[----:B------:R-:W-:Y:S02]  /*9dc0*/  MOV R0, 0x400 ;  /* 0x0000040000007802 */ /* 0x000fe40000000f00 */
[----:B------:R-:W-:Y:S02]  /*9dd0*/  SHF.L.U32 R2, R10, 0x1f, RZ ;  /* 0x0000001f0a027819 */ /* 0x000fe400000006ff */
[----:B0-----:R-:W-:-:S05]  /*9de0*/  LEA R0, R3, R0, 0x18 ;  /* 0x0000000003007211 */ /* 0x001fca00078ec0ff */
[----:B------:R-:W-:-:S04]  /*9df0*/  VIADD R0, R0, 0x20 ;  /* 0x0000002000007836 */ /* 0x000fc80000000000 */
[C---:B------:R-:W-:Y:S02]  /*9e00*/  IMAD R5, R9.reuse, 0x8, R0 ;  /* 0x0000000809057824 */ /* 0x040fe400078e0200 */
[----:B------:R-:W-:Y:S02]  /*9e10*/  VIADD R9, R9, 0x1 ;  /* 0x0000000109097836 */ /* 0x000fe40000000000 */
[----:B------:R-:W0:Y:S03]  /*9e20*/  SYNCS.PHASECHK.TRANS64.TRYWAIT P0, [R5+URZ], R2 ;  /* 0x00000002050075a7 */ /* 0x000e26000800017f */
[----:B------:R-:W-:-:S04]  /*9e30*/  ISETP.NE.AND P1, PT, R9, 0x4, PT ;  /* 0x000000040900780c */ /* 0x000fc80003f25270 */
[----:B------:R-:W-:Y:S02]  /*9e40*/  SEL R3, RZ, 0x1, P1 ;  /* 0x00000001ff037807 */ /* 0x000fe40000800000 */
[----:B------:R-:W-:Y:S02]  /*9e50*/  SEL R9, R9, RZ, P1 ;  /* 0x000000ff09097207 */ /* 0x000fe40000800000 */
[----:B------:R-:W-:-:S03]  /*9e60*/  LOP3.LUT R10, R10, R3, RZ, 0x3c, !PT ;  /* 0x000000030a0a7212 */ /* 0x000fc600078e3cff */
[----:B------:R-:W-:Y:S01]  /*9e70*/  IMAD R7, R9, 0x8, R0 ;  /* 0x0000000809077824 */ /* 0x000fe200078e0200 */
[----:B------:R-:W-:Y:S01]  /*9e80*/  SHF.L.U32 R4, R10, 0x1f, RZ ;  /* 0x0000001f0a047819 */ /* 0x000fe200000006ff */
[----:B0-----:R-:W-:Y:S06]  /*9e90*/  @!P0 BRA `(.L_x_314) ;  /* 0x0000000000dc8947 */ /* 0x001fec0003800000 */
.L_x_325:
[----:B------:R-:W1:Y:S01]  /*9ea0*/  SYNCS.PHASECHK.TRANS64.TRYWAIT P0, [R7+URZ], R4 ;  /* 0x00000004070075a7 */ /* 0x000e62000800017f */
[----:B0-----:R-:W-:-:S05]  /*9eb0*/  VIADD R2, R9, 0x1 ;  /* 0x0000000109027836 */ /* 0x001fca0000000000 */
[----:B------:R-:W-:-:S04]  /*9ec0*/  ISETP.NE.AND P1, PT, R2, 0x4, PT ;  /* 0x000000040200780c */ /* 0x000fc80003f25270 */
[----:B------:R-:W-:Y:S02]  /*9ed0*/  SEL R3, RZ, 0x1, P1 ;  /* 0x00000001ff037807 */ /* 0x000fe40000800000 */
[----:B------:R-:W-:Y:S02]  /*9ee0*/  SEL R9, R2, RZ, P1 ;  /* 0x000000ff02097207 */ /* 0x000fe40000800000 */
[----:B------:R-:W-:-:S03]  /*9ef0*/  LOP3.LUT R11, R10, R3, RZ, 0x3c, !PT ;  /* 0x000000030a0b7212 */ /* 0x000fc600078e3cff */
[----:B------:R-:W-:Y:S01]  /*9f00*/  IMAD R6, R9, 0x8, R0 ;  /* 0x0000000809067824 */ /* 0x000fe200078e0200 */
[----:B------:R-:W-:Y:S01]  /*9f10*/  SHF.L.U32 R5, R11, 0x1f, RZ ;  /* 0x0000001f0b057819 */ /* 0x000fe200000006ff */
[----:B-1----:R-:W-:Y:S06]  /*9f20*/  @!P0 BRA `(.L_x_315) ;  /* 0x0000000000cc8947 */ /* 0x002fec0003800000 */
.L_x_326:
[----:B------:R-:W1:Y:S01]  /*9f30*/  SYNCS.PHASECHK.TRANS64.TRYWAIT P0, [R6+URZ], R5 ;  /* 0x00000005060075a7 */ /* 0x000e62000800017f */
[----:B------:R-:W-:-:S05]  /*9f40*/  VIADD R2, R9, 0x1 ;  /* 0x0000000109027836 */ /* 0x000fca0000000000 */
[----:B------:R-:W-:-:S04]  /*9f50*/  ISETP.NE.AND P1, PT, R2, 0x4, PT ;  /* 0x000000040200780c */ /* 0x000fc80003f25270 */
[----:B0-----:R-:W-:Y:S02]  /*9f60*/  SEL R4, RZ, 0x1, P1 ;  /* 0x00000001ff047807 */ /* 0x001fe40000800000 */
[----:B------:R-:W-:Y:S02]  /*9f70*/  SEL R3, R2, RZ, P1 ;  /* 0x000000ff02037207 */ /* 0x000fe40000800000 */
[----:B------:R-:W-:Y:S01]  /*9f80*/  LOP3.LUT R4, R11, R4, RZ, 0x3c, !PT ;  /* 0x000000040b047212 */ /* 0x000fe200078e3cff */
[----:B-1----:R-:W-:Y:S06]  /*9f90*/  @!P0 BRA `(.L_x_316) ;  /* 0x0000000000c48947 */ /* 0x002fec0003800000 */
.L_x_327:
[----:B------:R-:W-:Y:S01]  /*9fa0*/  IMAD R3, R3, 0x8, R0 ;  /* 0x0000000803037824 */ /* 0x000fe200078e0200 */
[----:B------:R-:W-:-:S07]  /*9fb0*/  SHF.L.U32 R0, R4, 0x1f, RZ ;  /* 0x0000001f04007819 */ /* 0x000fce00000006ff */
.L_x_317:
[----:B-1----:R1:W2:Y:S02]  /*9fc0*/  SYNCS.PHASECHK.TRANS64.TRYWAIT P0, [R3+URZ], R0 ;  /* 0x00000000030075a7 */ /* 0x0022a4000800017f */
[----:B--2---:R-:W-:Y:S05]  /*9fd0*/  @!P0 NANOSLEEP.SYNCS 0x989680 ;  /* 0x009896800000895d */ /* 0x004fea0003900000 */
[----:B------:R-:W2:Y:S02]  /*9fe0*/  @!P0 SYNCS.PHASECHK.TRANS64 P0, [R3+URZ], R0 ;  /* 0x00000000030085a7 */ /* 0x000ea4000800007f */
[----:B--2---:R-:W-:Y:S05]  /*9ff0*/  @!P0 BRA `(.L_x_317) ;  /* 0xfffffffc00f08947 */ /* 0x004fea000383ffff */
.L_x_312:
[----:B------:R-:W-:Y:S05]  /*a000*/  BSYNC B0 ;  /* 0x0000000000007941 */ /* 0x000fea0003800000 */
.L_x_311:
[----:B------:R-:W-:Y:S05]  /*a010*/  EXIT ;  /* 0x000000000000794d */ /* 0x000fea0003800000 */
.L_x_21:
[----:B----4-:R4:W0:Y:S02]  /*a020*/  SYNCS.PHASECHK.TRANS64.TRYWAIT P1, [R3+URZ], R0 ;  /* 0x00000000030075a7 */ /* 0x010824000802017f */
[----:B0-----:R-:W-:Y:S05]  /*a030*/  @!P1 NANOSLEEP.SYNCS 0x989680 ;  /* 0x009896800000995d */ /* 0x001fea0003900000 */
[----:B------:R-:W0:Y:S02]  /*a040*/  @!P1 SYNCS.PHASECHK.TRANS64 P1, [R3+URZ], R0 ;  /* 0x00000000030095a7 */ /* 0x000e24000802007f */
[----:B0-----:R-:W-:Y:S05]  /*a050*/  @!P1 BRA `(.L_x_21) ;  /* 0xfffffffc00f09947 */ /* 0x001fea000383ffff */
[----:B------:R-:W-:Y:S05]  /*a060*/  BRA `(.L_x_20) ;  /* 0xffffff74002c7947 */ /* 0x000fea000383ffff */
.L_x_26:
[----:B-1----:R1:W3:Y:S02]  /*a070*/  SYNCS.PHASECHK.TRANS64.TRYWAIT P1, [R5+URZ], R4 ;  /* 0x00000004050075a7 */ /* 0x0022e4000802017f */
[----:B---3--:R-:W-:Y:S05]  /*a080*/  @!P1 NANOSLEEP.SYNCS 0x989680 ;  /* 0x009896800000995d */ /* 0x008fea0003900000 */
[----:B------:R-:W3:Y:S02]  /*a090*/  @!P1 SYNCS.PHASECHK.TRANS64 P1, [R5+URZ], R4 ;  /* 0x00000004050095a7 */ /* 0x000ee4000802007f */
[----:B---3--:R-:W-:Y:S05]  /*a0a0*/  @!P1 BRA `(.L_x_26) ;  /* 0xfffffffc00f09947 */ /* 0x008fea000383ffff */
[----:B------:R-:W-:Y:S05]  /*a0b0*/  BRA `(.L_x_25) ;  /* 0xffffff78001c7947 */ /* 0x000fea000383ffff */
.L_x_299:
[----:B------:R-:W-:Y:S01]  /*a0c0*/  BSSY B1, `(.L_x_318) ;  /* 0x0000006000017945 */ /* 0x000fe20003800000 */
[----:B------:R-:W-:-:S07]  /*a0d0*/  IMAD.MOV.U32 R15, RZ, RZ, -0x1 ;  /* 0xffffffffff0f7424 */ /* 0x000fce00078e00ff */
[----:B------:R-:W-:Y:S05]  /*a0e0*/  WARPSYNC.COLLECTIVE R15, `(.L_x_319) ;  /* 0x000000000f0c7348 */ /* 0x000fea0003c00000 */
[----:B------:R-:W-:Y:S02]  /*a0f0*/  ELECT P6, UR62, PT ;  /* 0x00000000003e782f */ /* 0x000fe400038c0000 */
[----:B------:R-:W-:Y:S01]  /*a100*/  MOV R14, UR62 ;  /* 0x0000003e000e7c02 */ /* 0x000fe20008000f00 */
[----:B------:R-:W-:Y:S10]  /*a110*/  ENDCOLLECTIVE ;  /* 0x000000000000791b */ /* 0x000ff40003800000 */
.L_x_319:
[----:B------:R-:W-:Y:S05]  /*a120*/  BSYNC B1 ;  /* 0x0000000000017941 */ /* 0x000fea0003800000 */
.L_x_318:
[----:B------:R-:W-:Y:S05]  /*a130*/  BRA `(.L_x_320) ;  /* 0xfffffff000407947 */ /* 0x000fea000383ffff */
.L_x_302:
[----:B-1----:R1:W2:Y:S02]  /*a140*/  SYNCS.PHASECHK.TRANS64.TRYWAIT P0, [R22+URZ+0x20], R7 ;  /* 0x00002007160075a7 */ /* 0x0022a4000800017f */
[----:B--2---:R-:W-:Y:S05]  /*a150*/  @!P0 NANOSLEEP.SYNCS 0x989680 ;  /* 0x009896800000895d */ /* 0x004fea0003900000 */
[----:B------:R-:W2:Y:S02]  /*a160*/  @!P0 SYNCS.PHASECHK.TRANS64 P0, [R22+URZ+0x20], R7 ;  /* 0x00002007160085a7 */ /* 0x000ea4000800007f */
[----:B--2---:R-:W-:Y:S05]  /*a170*/  @!P0 BRA `(.L_x_302) ;  /* 0xfffffffc00f08947 */ /* 0x004fea000383ffff */
[----:B------:R-:W-:Y:S05]  /*a180*/  BRA `(.L_x_321) ;  /* 0xfffffff0007c7947 */ /* 0x000fea000383ffff */
.L_x_310:
[----:B------:R-:W-:Y:S01]  /*a190*/  BSSY B0, `(.L_x_322) ;  /* 0x0000006000007945 */ /* 0x000fe20003800000 */
[----:B------:R-:W-:-:S07]  /*a1a0*/  IMAD.MOV.U32 R15, RZ, RZ, -0x1 ;  /* 0xffffffffff0f7424 */ /* 0x000fce00078e00ff */
[----:B------:R-:W-:Y:S05]  /*a1b0*/  WARPSYNC.COLLECTIVE R15, `(.L_x_323) ;  /* 0x000000000f0c7348 */ /* 0x000fea0003c00000 */
[----:B------:R-:W-:Y:S02]  /*a1c0*/  ELECT P6, UR62, PT ;  /* 0x00000000003e782f */ /* 0x000fe400038c0000 */
[----:B------:R-:W-:Y:S01]  /*a1d0*/  MOV R14, UR62 ;  /* 0x0000003e000e7c02 */ /* 0x000fe20008000f00 */
[----:B------:R-:W-:Y:S10]  /*a1e0*/  ENDCOLLECTIVE ;  /* 0x000000000000791b */ /* 0x000ff40003800000 */
.L_x_323:
[----:B------:R-:W-:Y:S05]  /*a1f0*/  BSYNC B0 ;  /* 0x0000000000007941 */ /* 0x000fea0003800000 */
.L_x_322:
[----:B------:R-:W-:Y:S05]  /*a200*/  BRA `(.L_x_324) ;  /* 0xfffffff800d07947 */ /* 0x000fea000383ffff */
.L_x_314:
[----:B0-----:R0:W1:Y:S02]  /*a210*/  SYNCS.PHASECHK.TRANS64.TRYWAIT P0, [R5+URZ], R2 ;  /* 0x00000002050075a7 */ /* 0x001064000800017f */
[----:B-1----:R-:W-:Y:S05]  /*a220*/  @!P0 NANOSLEEP.SYNCS 0x989680 ;  /* 0x009896800000895d */ /* 0x002fea0003900000 */
[----:B------:R-:W1:Y:S02]  /*a230*/  @!P0 SYNCS.PHASECHK.TRANS64 P0, [R5+URZ], R2 ;  /* 0x00000002050085a7 */ /* 0x000e64000800007f */
[----:B-1----:R-:W-:Y:S05]  /*a240*/  @!P0 BRA `(.L_x_314) ;  /* 0xfffffffc00f08947 */ /* 0x002fea000383ffff */
[----:B------:R-:W-:Y:S05]  /*a250*/  BRA `(.L_x_325) ;  /* 0xfffffffc00107947 */ /* 0x000fea000383ffff */
.L_x_315:
[----:B0-----:R0:W1:Y:S02]  /*a260*/  SYNCS.PHASECHK.TRANS64.TRYWAIT P0, [R7+URZ], R4 ;  /* 0x00000004070075a7 */ /* 0x001064000800017f */
[----:B-1----:R-:W-:Y:S05]  /*a270*/  @!P0 NANOSLEEP.SYNCS 0x989680 ;  /* 0x009896800000895d */ /* 0x002fea0003900000 */
[----:B------:R-:W1:Y:S02]  /*a280*/  @!P0 SYNCS.PHASECHK.TRANS64 P0, [R7+URZ], R4 ;  /* 0x00000004070085a7 */ /* 0x000e64000800007f */
[----:B-1----:R-:W-:Y:S05]  /*a290*/  @!P0 BRA `(.L_x_315) ;  /* 0xfffffffc00f08947 */ /* 0x002fea000383ffff */
[----:B------:R-:W-:Y:S05]  /*a2a0*/  BRA `(.L_x_326) ;  /* 0xfffffffc00207947 */ /* 0x000fea000383ffff */
.L_x_316:
[----:B0-----:R0:W1:Y:S02]  /*a2b0*/  SYNCS.PHASECHK.TRANS64.TRYWAIT P0, [R6+URZ], R5 ;  /* 0x00000005060075a7 */ /* 0x001064000800017f */
[----:B-1----:R-:W-:Y:S05]  /*a2c0*/  @!P0 NANOSLEEP.SYNCS 0x989680 ;  /* 0x009896800000895d */ /* 0x002fea0003900000 */
[----:B------:R-:W1:Y:S02]  /*a2d0*/  @!P0 SYNCS.PHASECHK.TRANS64 P0, [R6+URZ], R5 ;  /* 0x00000005060085a7 */ /* 0x000e64000800007f */
[----:B-1----:R-:W-:Y:S05]  /*a2e0*/  @!P0 BRA `(.L_x_316) ;  /* 0xfffffffc00f08947 */ /* 0x002fea000383ffff */
[----:B------:R-:W-:Y:S05]  /*a2f0*/  BRA `(.L_x_327) ;  /* 0xfffffffc00287947 */ /* 0x000fea000383ffff */
.L_x_328:
[----:B------:R-:W-:-:S00]  /*a300*/  BRA `(.L_x_328) ;  /* 0xfffffffc00fc7947 */ /* 0x000fc0000383ffff */
[----:B------:R-:W-:-:S00]  /*a310*/  NOP ;  /* 0x0000000000007918 */ /* 0x000fc00000000000 */
        /* <DEDUP_REMOVED lines=14> */
.L_x_329:


//--------------------- .nv.global.init           --------------------------
	.section	.nv.global.init,"aw",@progbits
.nv.global.init:
	.type		$str$22,@object
	.size		$str$22,($str$23 - $str$22)
$str$22:
        /*0000*/ 	.byte	0x6b, 0x5f, 0x74, 0x69, 0x6c, 0x65, 0x5f, 0x63, 0x6f, 0x75, 0x6e, 0x74, 0x20, 0x3e, 0x3d, 0x20
        /*0010*/ 	.byte	0x31, 0x00
	.type		$str$23,@object
	.size		$str$23,(__unnamed_1 - $str$23)
$str$23:
        /*0012*/ 	.byte	0x2f, 0x74, 0x6d, 0x70, 0x2f, 0x63, 0x75, 0x74, 0x6c, 0x61, 0x73, 0x73, 0x5f, 0x73, 0x77, 0x65
        /*0022*/ 	.byte	0x65, 0x70, 0x5f, 0x73, 0x72, 0x63, 0x2f, 0x69, 0x6e, 0x63, 0x6c, 0x75, 0x64, 0x65, 0x2f, 0x63
        /*0032*/ 	.byte	0x75, 0x74, 0x6c, 0x61, 0x73, 0x73, 0x2f, 0x67, 0x65, 0x6d, 0x6d, 0x2f, 0x63, 0x6f, 0x6c, 0x6c
        /*0042*/ 	.byte	0x65, 0x63, 0x74, 0x69, 0x76, 0x65, 0x2f, 0x73, 0x6d, 0x39, 0x30, 0x5f, 0x6d, 0x6d, 0x61, 0x5f
        /*0052*/ 	.byte	0x74, 0x6d, 0x61, 0x5f, 0x67, 0x6d, 0x6d, 0x61, 0x5f, 0x73, 0x73, 0x5f, 0x77, 0x61, 0x72, 0x70
        /*0062*/ 	.byte	0x73, 0x70, 0x65, 0x63, 0x69, 0x61, 0x6c, 0x69, 0x7a, 0x65, 0x64, 0x2e, 0x68, 0x70, 0x70, 0x00
	.type		__unnamed_1,@object
	.size		__unnamed_1,(.L_0 - __unnamed_1)
__unnamed_1:
        /*0072*/ 	.byte	0x76, 0x6f, 0x69, 0x64, 0x20, 0x63, 0x75, 0x74, 0x6c, 0x61, 0x73, 0x73, 0x3a, 0x3a, 0x67, 0x65
        /* <DEDUP_REMOVED lines=173> */
        /*0b52*/ 	.byte	0x64, 0x65, 0x6e, 0x74, 0x69, 0x74, 0x79, 0x5d, 0x00
.L_0:


//--------------------- .nv.shared._ZN7cutlass13device_kernelINS_4gemm6kernel13GemmUniversalIN4cute5tupleIJiiiiEEENS1_10collective13CollectiveMmaINS1_34MainloopSm90TmaGmmaWarpSpecializedILi4ENS5_IJNS4_1CILi2EEENSA_ILi4EEENSA_ILi1EEEEEENS1_35KernelTmaWarpSpecializedCooperativeEEENS5_IJNSA_ILi128EEENSA_ILi256EEESH_EEEaNS5_IJlSD_lEEEaSK_NS4_8TiledMMAINS4_8MMA_AtomIJNS4_4SM904GMMA27MMA_64x256x32_S32S8S8_SS_TNEEEENS4_6LayoutINS5_IJSB_SD_SD_EEENS5_IJSD_NSA_ILi0EEEST_EEEEENS5_IJNS4_10UnderscoreESW_SW_EEEEENS4_23SM90_TMA_LOAD_MULTICASTENS4_14ComposedLayoutINS4_7SwizzleILi3ELi4ELi3EEENS4_18smem_ptr_flag_bitsILi8EEENSR_INS5_IJNSA_ILi8EEESH_EEENS5_IJSH_SD_EEEEEEEvNS4_8identityESZ_S19_vS1A_EENS_8epilogue10collective6detail29Sm90TmaWarpSpecializedAdapterINS1D_15DefaultEpilogueIaSK_SK_NS1C_6thread17LinearCombinationIaLi1EiiLNS1H_9ScaleType4KindE0ELNS_15FloatRoundStyleE2EaEENS1_15EpilogueDefaultEEEEEvvEEEEvNT_6ParamsE --------------------------
	.section	.nv.shared._ZN7cutlass13device_kernelINS_4gemm6kernel13GemmUniversalIN4cute5tupleIJiiiiEEENS1_10collective13CollectiveMmaINS1_34MainloopSm90TmaGmmaWarpSpecializedILi4ENS5_IJNS4_1CILi2EEENSA_ILi4EEENSA_ILi1EEEEEENS1_35KernelTmaWarpSpecializedCooperativeEEENS5_IJNSA_ILi128EEENSA_ILi256EEESH_EEEaNS5_IJlSD_lEEEaSK_NS4_8TiledMMAINS4_8MMA_AtomIJNS4_4SM904GMMA27MMA_64x256x32_S32S8S8_SS_TNEEEENS4_6LayoutINS5_IJSB_SD_SD_EEENS5_IJSD_NSA_ILi0EEEST_EEEEENS5_IJNS4_10UnderscoreESW_SW_EEEEENS4_23SM90_TMA_LOAD_MULTICASTENS4_14ComposedLayoutINS4_7SwizzleILi3ELi4ELi3EEENS4_18smem_ptr_flag_bitsILi8EEENSR_INS5_IJNSA_ILi8EEESH_EEENS5_IJSH_SD_EEEEEEEvNS4_8identityESZ_S19_vS1A_EENS_8epilogue10collective6detail29Sm90TmaWarpSpecializedAdapterINS1D_15DefaultEpilogueIaSK_SK_NS1C_6thread17LinearCombinationIaLi1EiiLNS1H_9ScaleType4KindE0ELNS_15FloatRoundStyleE2EaEENS1_15EpilogueDefaultEEEEEvvEEEEvNT_6ParamsE,"aw",@nobits
	.sectionflags	@""
	.align	16
	.zero		1024


//--------------------- .nv.shared.reserved.0     --------------------------
	.section	.nv.shared.reserved.0,"aw",@nobits
	.weak		__nv_reservedSMEM_offset_0_alias
	.size		__nv_reservedSMEM_offset_0_alias, 0, 0
	.other		__nv_reservedSMEM_offset_0_alias,@"STO_CUDA_RESERVED_SHARED STV_DEFAULT"
__nv_reservedSMEM_offset_0_alias:
	.zero		0


//--------------------- .nv.global                --------------------------
	.section	.nv.global,"aw",@nobits
.nv.global:
	.type		_ZN40_INTERNAL_257cca55_4_k_cu_25cfd06e_182274cute1_E,@object
	.size		_ZN40_INTERNAL_257cca55_4_k_cu_25cfd06e_182274cute1_E,(_ZN40_INTERNAL_257cca55_4_k_cu_25cfd06e_182274cuda3std3__45__cpo6cbeginE - _ZN40_INTERNAL_257cca55_4_k_cu_25cfd06e_182274cute1_E)
_ZN40_INTERNAL_257cca55_4_k_cu_25cfd06e_182274cute1_E:
	.zero		1
	.type		_ZN40_INTERNAL_257cca55_4_k_cu_25cfd06e_182274cuda3std3__45__cpo6cbeginE,@object
	.size		_ZN40_INTERNAL_257cca55_4_k_cu_25cfd06e_182274cuda3std3__45__cpo6cbeginE,(_ZN40_INTERNAL_257cca55_4_k_cu_25cfd06e_182274cuda3std3__48in_placeE - _ZN40_INTERNAL_257cca55_4_k_cu_25cfd06e_182274cuda3std3__45__cpo6cbeginE)
_ZN40_INTERNAL_257cca55_4_k_cu_25cfd06e_182274cuda3std3__45__cpo6cbeginE:
	.zero		1
	.type		_ZN40_INTERNAL_257cca55_4_k_cu_25cfd06e_182274cuda3std3__48in_placeE,@object
	.size		_ZN40_INTERNAL_257cca55_4_k_cu_25cfd06e_182274cuda3std3__48in_placeE,(_ZN40_INTERNAL_257cca55_4_k_cu_25cfd06e_182274cuda3std6ranges3__45__cpo9iter_moveE - _ZN40_INTERNAL_257cca55_4_k_cu_25cfd06e_182274cuda3std3__48in_placeE)
_ZN40_INTERNAL_257cca55_4_k_cu_25cfd06e_182274cuda3std3__48in_placeE:
	.zero		1
	.type		_ZN40_INTERNAL_257cca55_4_k_cu_25cfd06e_182274cuda3std6ranges3__45__cpo9iter_moveE,@object
	.size		_ZN40_INTERNAL_257cca55_4_k_cu_25cfd06e_182274cuda3std6ranges3__45__cpo9iter_moveE,(_ZN40_INTERNAL_257cca55_4_k_cu_25cfd06e_182274cuda3std3__45__cpo5beginE - _ZN40_INTERNAL_257cca55_4_k_cu_25cfd06e_182274cuda3std6ranges3__45__cpo9iter_moveE)
_ZN40_INTERNAL_257cca55_4_k_cu_25cfd06e_182274cuda3std6ranges3__45__cpo9iter_moveE:
	.zero		1
	.type		_ZN40_INTERNAL_257cca55_4_k_cu_25cfd06e_182274cuda3std3__45__cpo5beginE,@object
	.size		_ZN40_INTERNAL_257cca55_4_k_cu_25cfd06e_182274cuda3std3__45__cpo5beginE,(_ZN40_INTERNAL_257cca55_4_k_cu_25cfd06e_182274cuda3std3__442_GLOBAL__N__257cca55_4_k_cu_25cfd06e_182276ignoreE - _ZN40_INTERNAL_257cca55_4_k_cu_25cfd06e_182274cuda3std3__45__cpo5beginE)
_ZN40_INTERNAL_257cca55_4_k_cu_25cfd06e_182274cuda3std3__45__cpo5beginE:
	.zero		1
	.type		_ZN40_INTERNAL_257cca55_4_k_cu_25cfd06e_182274cuda3std3__442_GLOBAL__N__257cca55_4_k_cu_25cfd06e_182276ignoreE,@object
	.size		_ZN40_INTERNAL_257cca55_4_k_cu_25cfd06e_182274cuda3std3__442_GLOBAL__N__257cca55_4_k_cu_25cfd06e_182276ignoreE,(_ZN40_INTERNAL_257cca55_4_k_cu_25cfd06e_182274cute7productE - _ZN40_INTERNAL_257cca55_4_k_cu_25cfd06e_182274cuda3std3__442_GLOBAL__N__257cca55_4_k_cu_25cfd06e_182276ignoreE)
_ZN40_INTERNAL_257cca55_4_k_cu_25cfd06e_182274cuda3std3__442_GLOBAL__N__257cca55_4_k_cu_25cfd06e_182276ignoreE:
	.zero		1
	.type		_ZN40_INTERNAL_257cca55_4_k_cu_25cfd06e_182274cute7productE,@object
	.size		_ZN40_INTERNAL_257cca55_4_k_cu_25cfd06e_182274cute7productE,(_ZN40_INTERNAL_257cca55_4_k_cu_25cfd06e_182274cuda3std3__45__cpo3endE - _ZN40_INTERNAL_257cca55_4_k_cu_25cfd06e_182274cute7productE)
_ZN40_INTERNAL_257cca55_4_k_cu_25cfd06e_182274cute7productE:
	.zero		1
	.type		_ZN40_INTERNAL_257cca55_4_k_cu_25cfd06e_182274cuda3std3__45__cpo3endE,@object
	.size		_ZN40_INTERNAL_257cca55_4_k_cu_25cfd06e_182274cuda3std3__45__cpo3endE,(_ZN40_INTERNAL_257cca55_4_k_cu_25cfd06e_182274cuda3std3__419piecewise_constructE - _ZN40_INTERNAL_257cca55_4_k_cu_25cfd06e_182274cuda3std3__45__cpo3endE)
_ZN40_INTERNAL_257cca55_4_k_cu_25cfd06e_182274cuda3std3__45__cpo3endE:
	.zero		1
	.type		_ZN40_INTERNAL_257cca55_4_k_cu_25cfd06e_182274cuda3std3__419piecewise_constructE,@object
	.size		_ZN40_INTERNAL_257cca55_4_k_cu_25cfd06e_182274cuda3std3__419piecewise_constructE,(_ZN40_INTERNAL_257cca55_4_k_cu_25cfd06e_182274cuda3std3__45__cpo4cendE - _ZN40_INTERNAL_257cca55_4_k_cu_25cfd06e_182274cuda3std3__419piecewise_constructE)
_ZN40_INTERNAL_257cca55_4_k_cu_25cfd06e_182274cuda3std3__419piecewise_constructE:
	.zero		1
	.type		_ZN40_INTERNAL_257cca55_4_k_cu_25cfd06e_182274cuda3std3__45__cpo4cendE,@object
	.size		_ZN40_INTERNAL_257cca55_4_k_cu_25cfd06e_182274cuda3std3__45__cpo4cendE,(_ZN40_INTERNAL_257cca55_4_k_cu_25cfd06e_182274cuda3std6ranges3__45__cpo4swapE - _ZN40_INTERNAL_257cca55_4_k_cu_25cfd06e_182274cuda3std3__45__cpo4cendE)
_ZN40_INTERNAL_257cca55_4_k_cu_25cfd06e_182274cuda3std3__45__cpo4cendE:
	.zero		1
	.type		_ZN40_INTERNAL_257cca55_4_k_cu_25cfd06e_182274cuda3std6ranges3__45__cpo4swapE,@object
	.size		_ZN40_INTERNAL_257cca55_4_k_cu_25cfd06e_182274cuda3std6ranges3__45__cpo4swapE,(.L_8 - _ZN40_INTERNAL_257cca55_4_k_cu_25cfd06e_182274cuda3std6ranges3__45__cpo4swapE)
_ZN40_INTERNAL_257cca55_4_k_cu_25cfd06e_182274cuda3std6ranges3__45__cpo4swapE:
	.zero		1
.L_8:


//--------------------- .nv.constant0._ZN7cutlass13device_kernelINS_4gemm6kernel13GemmUniversalIN4cute5tupleIJiiiiEEENS1_10collective13CollectiveMmaINS1_34MainloopSm90TmaGmmaWarpSpecializedILi4ENS5_IJNS4_1CILi2EEENSA_ILi4EEENSA_ILi1EEEEEENS1_35KernelTmaWarpSpecializedCooperativeEEENS5_IJNSA_ILi128EEENSA_ILi256EEESH_EEEaNS5_IJlSD_lEEEaSK_NS4_8TiledMMAINS4_8MMA_AtomIJNS4_4SM904GMMA27MMA_64x256x32_S32S8S8_SS_TNEEEENS4_6LayoutINS5_IJSB_SD_SD_EEENS5_IJSD_NSA_ILi0EEEST_EEEEENS5_IJNS4_10UnderscoreESW_SW_EEEEENS4_23SM90_TMA_LOAD_MULTICASTENS4_14ComposedLayoutINS4_7SwizzleILi3ELi4ELi3EEENS4_18smem_ptr_flag_bitsILi8EEENSR_INS5_IJNSA_ILi8EEESH_EEENS5_IJSH_SD_EEEEEEEvNS4_8identityESZ_S19_vS1A_EENS_8epilogue10collective6detail29Sm90TmaWarpSpecializedAdapterINS1D_15DefaultEpilogueIaSK_SK_NS1C_6thread17LinearCombinationIaLi1EiiLNS1H_9ScaleType4KindE0ELNS_15FloatRoundStyleE2EaEENS1_15EpilogueDefaultEEEEEvvEEEEvNT_6ParamsE --------------------------
	.section	.nv.constant0._ZN7cutlass13device_kernelINS_4gemm6kernel13GemmUniversalIN4cute5tupleIJiiiiEEENS1_10collective13CollectiveMmaINS1_34MainloopSm90TmaGmmaWarpSpecializedILi4ENS5_IJNS4_1CILi2EEENSA_ILi4EEENSA_ILi1EEEEEENS1_35KernelTmaWarpSpecializedCooperativeEEENS5_IJNSA_ILi128EEENSA_ILi256EEESH_EEEaNS5_IJlSD_lEEEaSK_NS4_8TiledMMAINS4_8MMA_AtomIJNS4_4SM904GMMA27MMA_64x256x32_S32S8S8_SS_TNEEEENS4_6LayoutINS5_IJSB_SD_SD_EEENS5_IJSD_NSA_ILi0EEEST_EEEEENS5_IJNS4_10UnderscoreESW_SW_EEEEENS4_23SM90_TMA_LOAD_MULTICASTENS4_14ComposedLayoutINS4_7SwizzleILi3ELi4ELi3EEENS4_18smem_ptr_flag_bitsILi8EEENSR_INS5_IJNSA_ILi8EEESH_EEENS5_IJSH_SD_EEEEEEEvNS4_8identityESZ_S19_vS1A_EENS_8epilogue10collective6detail29Sm90TmaWarpSpecializedAdapterINS1D_15DefaultEpilogueIaSK_SK_NS1C_6thread17LinearCombinationIaLi1EiiLNS1H_9ScaleType4KindE0ELNS_15FloatRoundStyleE2EaEENS1_15EpilogueDefaultEEEEEvvEEEEvNT_6ParamsE,"a",@progbits
	.sectionflags	@""
	.align	4
.nv.constant0._ZN7cutlass13device_kernelINS_4gemm6kernel13GemmUniversalIN4cute5tupleIJiiiiEEENS1_10collective13CollectiveMmaINS1_34MainloopSm90TmaGmmaWarpSpecializedILi4ENS5_IJNS4_1CILi2EEENSA_ILi4EEENSA_ILi1EEEEEENS1_35KernelTmaWarpSpecializedCooperativeEEENS5_IJNSA_ILi128EEENSA_ILi256EEESH_EEEaNS5_IJlSD_lEEEaSK_NS4_8TiledMMAINS4_8MMA_AtomIJNS4_4SM904GMMA27MMA_64x256x32_S32S8S8_SS_TNEEEENS4_6LayoutINS5_IJSB_SD_SD_EEENS5_IJSD_NSA_ILi0EEEST_EEEEENS5_IJNS4_10UnderscoreESW_SW_EEEEENS4_23SM90_TMA_LOAD_MULTICASTENS4_14ComposedLayoutINS4_7SwizzleILi3ELi4ELi3EEENS4_18smem_ptr_flag_bitsILi8EEENSR_INS5_IJNSA_ILi8EEESH_EEENS5_IJSH_SD_EEEEEEEvNS4_8identityESZ_S19_vS1A_EENS_8epilogue10collective6detail29Sm90TmaWarpSpecializedAdapterINS1D_15DefaultEpilogueIaSK_SK_NS1C_6thread17LinearCombinationIaLi1EiiLNS1H_9ScaleType4KindE0ELNS_15FloatRoundStyleE2EaEENS1_15EpilogueDefaultEEEEEvvEEEEvNT_6ParamsE:
	.zero		1664


//--------------------- SYMBOLS --------------------------

	.type		.nv.reservedSmem.offset0,@object
	.size		.nv.reservedSmem.offset0,0x4
	.type		__assertfail,@function
